//
// Generated by NVIDIA NVVM Compiler
//
// Compiler Build ID: CL-36424714
// Cuda compilation tools, release 13.0, V13.0.88
// Based on NVVM 20.0.0
//

.version 9.0
.target sm_100
.address_size 64

	// .globl	gaussian_kernel

.visible .entry gaussian_kernel(
	.param .u64 .ptr .align 1 gaussian_kernel_param_0,
	.param .u64 .ptr .align 1 gaussian_kernel_param_1,
	.param .u64 .ptr .align 1 gaussian_kernel_param_2,
	.param .u32 gaussian_kernel_param_3,
	.param .u32 gaussian_kernel_param_4,
	.param .u32 gaussian_kernel_param_5,
	.param .f32 gaussian_kernel_param_6
)
{
	.reg .pred 	%p<17>;
	.reg .b32 	%r<64>;
	.reg .b32 	%f<90>;
	.reg .b64 	%rd<30>;

	ld.param.u64 	%rd6, [gaussian_kernel_param_0];
	ld.param.u64 	%rd7, [gaussian_kernel_param_1];
	ld.param.u64 	%rd5, [gaussian_kernel_param_2];
	ld.param.u32 	%r31, [gaussian_kernel_param_3];
	ld.param.u32 	%r32, [gaussian_kernel_param_4];
	ld.param.u32 	%r33, [gaussian_kernel_param_5];
	ld.param.f32 	%f16, [gaussian_kernel_param_6];
	cvta.to.global.u64 	%rd1, %rd7;
	cvta.to.global.u64 	%rd2, %rd6;
	cvta.to.global.u64 	%rd3, %rd5;
	mov.u32 	%r34, %ctaid.x;
	mov.u32 	%r1, %ntid.x;
	mov.u32 	%r35, %tid.x;
	mad.lo.s32 	%r54, %r34, %r1, %r35;
	setp.ge.s32 	%p1, %r54, %r31;
	@%p1 bra 	$L__BB0_7;
	mov.u32 	%r36, %ctaid.y;
	mov.u32 	%r37, %ntid.y;
	mov.u32 	%r38, %tid.y;
	mad.lo.s32 	%r3, %r36, %r37, %r38;
	setp.gt.s32 	%p2, %r33, 0;
	mov.u32 	%r39, %nctaid.y;
	mul.lo.s32 	%r4, %r37, %r39;
	mov.u32 	%r40, %nctaid.x;
	mul.lo.s32 	%r5, %r1, %r40;
	@%p2 bra 	$L__BB0_8;
	mul.f32 	%f17, %f16, 0f80000000;
	mul.f32 	%f1, %f17, 0f3FB8AA3B;
	ex2.approx.f32 	%f15, %f1;
$L__BB0_3:
	setp.ge.s32 	%p3, %r3, %r32;
	@%p3 bra 	$L__BB0_6;
	mul.lo.s32 	%r27, %r54, %r32;
	mov.u32 	%r63, %r3;
$L__BB0_5:
	add.s32 	%r41, %r63, %r27;
	mul.wide.s32 	%rd8, %r41, 4;
	add.s64 	%rd9, %rd3, %rd8;
	st.global.f32 	[%rd9], %f15;
	add.s32 	%r63, %r63, %r4;
	setp.lt.s32 	%p4, %r63, %r32;
	@%p4 bra 	$L__BB0_5;
$L__BB0_6:
	add.s32 	%r54, %r54, %r5;
	setp.lt.s32 	%p5, %r54, %r31;
	@%p5 bra 	$L__BB0_3;
$L__BB0_7:
	ret;
$L__BB0_8:
	and.b32  	%r6, %r33, 7;
	and.b32  	%r7, %r33, 2147483640;
	add.s64 	%rd4, %rd2, 16;
	neg.f32 	%f2, %f16;
$L__BB0_9:
	setp.lt.s32 	%p6, %r3, %r32;
	@%p6 bra 	$L__BB0_11;
$L__BB0_10:
	add.s32 	%r54, %r54, %r5;
	setp.lt.s32 	%p16, %r54, %r31;
	@%p16 bra 	$L__BB0_9;
	bra.uni 	$L__BB0_7;
$L__BB0_11:
	mul.lo.s32 	%r10, %r54, %r33;
	mov.u32 	%r55, %r3;
$L__BB0_12:
	setp.lt.u32 	%p7, %r33, 8;
	mul.lo.s32 	%r12, %r55, %r33;
	mov.f32 	%f89, 0f00000000;
	mov.b32 	%r60, 0;
	@%p7 bra 	$L__BB0_15;
	and.b32  	%r43, %r33, 2147483640;
	neg.s32 	%r58, %r43;
	mov.f32 	%f89, 0f00000000;
	mov.u32 	%r56, %r12;
	mov.u32 	%r57, %r10;
$L__BB0_14:
	.pragma "nounroll";
	mul.wide.s32 	%rd10, %r57, 4;
	add.s64 	%rd11, %rd4, %rd10;
	mul.wide.s32 	%rd12, %r56, 4;
	add.s64 	%rd13, %rd1, %rd12;
	ld.global.f32 	%f21, [%rd11+-16];
	ld.global.f32 	%f22, [%rd13];
	sub.f32 	%f23, %f21, %f22;
	fma.rn.f32 	%f24, %f23, %f23, %f89;
	ld.global.f32 	%f25, [%rd11+-12];
	ld.global.f32 	%f26, [%rd13+4];
	sub.f32 	%f27, %f25, %f26;
	fma.rn.f32 	%f28, %f27, %f27, %f24;
	ld.global.f32 	%f29, [%rd11+-8];
	ld.global.f32 	%f30, [%rd13+8];
	sub.f32 	%f31, %f29, %f30;
	fma.rn.f32 	%f32, %f31, %f31, %f28;
	ld.global.f32 	%f33, [%rd11+-4];
	ld.global.f32 	%f34, [%rd13+12];
	sub.f32 	%f35, %f33, %f34;
	fma.rn.f32 	%f36, %f35, %f35, %f32;
	ld.global.f32 	%f37, [%rd11];
	ld.global.f32 	%f38, [%rd13+16];
	sub.f32 	%f39, %f37, %f38;
	fma.rn.f32 	%f40, %f39, %f39, %f36;
	ld.global.f32 	%f41, [%rd11+4];
	ld.global.f32 	%f42, [%rd13+20];
	sub.f32 	%f43, %f41, %f42;
	fma.rn.f32 	%f44, %f43, %f43, %f40;
	ld.global.f32 	%f45, [%rd11+8];
	ld.global.f32 	%f46, [%rd13+24];
	sub.f32 	%f47, %f45, %f46;
	fma.rn.f32 	%f48, %f47, %f47, %f44;
	ld.global.f32 	%f49, [%rd11+12];
	ld.global.f32 	%f50, [%rd13+28];
	sub.f32 	%f51, %f49, %f50;
	fma.rn.f32 	%f89, %f51, %f51, %f48;
	add.s32 	%r58, %r58, 8;
	add.s32 	%r57, %r57, 8;
	add.s32 	%r56, %r56, 8;
	setp.ne.s32 	%p8, %r58, 0;
	mov.u32 	%r60, %r7;
	@%p8 bra 	$L__BB0_14;
$L__BB0_15:
	setp.eq.s32 	%p9, %r6, 0;
	@%p9 bra 	$L__BB0_23;
	add.s32 	%r44, %r6, -1;
	setp.lt.u32 	%p10, %r44, 3;
	@%p10 bra 	$L__BB0_18;
	add.s32 	%r45, %r60, %r10;
	mul.wide.s32 	%rd14, %r45, 4;
	add.s64 	%rd15, %rd2, %rd14;
	ld.global.f32 	%f53, [%rd15];
	add.s32 	%r46, %r60, %r12;
	mul.wide.s32 	%rd16, %r46, 4;
	add.s64 	%rd17, %rd1, %rd16;
	ld.global.f32 	%f54, [%rd17];
	sub.f32 	%f55, %f53, %f54;
	fma.rn.f32 	%f56, %f55, %f55, %f89;
	ld.global.f32 	%f57, [%rd15+4];
	ld.global.f32 	%f58, [%rd17+4];
	sub.f32 	%f59, %f57, %f58;
	fma.rn.f32 	%f60, %f59, %f59, %f56;
	ld.global.f32 	%f61, [%rd15+8];
	ld.global.f32 	%f62, [%rd17+8];
	sub.f32 	%f63, %f61, %f62;
	fma.rn.f32 	%f64, %f63, %f63, %f60;
	ld.global.f32 	%f65, [%rd15+12];
	ld.global.f32 	%f66, [%rd17+12];
	sub.f32 	%f67, %f65, %f66;
	fma.rn.f32 	%f89, %f67, %f67, %f64;
	add.s32 	%r60, %r60, 4;
$L__BB0_18:
	and.b32  	%r47, %r33, 3;
	setp.eq.s32 	%p11, %r47, 0;
	@%p11 bra 	$L__BB0_23;
	setp.eq.s32 	%p12, %r47, 1;
	@%p12 bra 	$L__BB0_21;
	add.s32 	%r48, %r60, %r10;
	mul.wide.s32 	%rd18, %r48, 4;
	add.s64 	%rd19, %rd2, %rd18;
	ld.global.f32 	%f69, [%rd19];
	add.s32 	%r49, %r60, %r12;
	mul.wide.s32 	%rd20, %r49, 4;
	add.s64 	%rd21, %rd1, %rd20;
	ld.global.f32 	%f70, [%rd21];
	sub.f32 	%f71, %f69, %f70;
	fma.rn.f32 	%f72, %f71, %f71, %f89;
	ld.global.f32 	%f73, [%rd19+4];
	ld.global.f32 	%f74, [%rd21+4];
	sub.f32 	%f75, %f73, %f74;
	fma.rn.f32 	%f89, %f75, %f75, %f72;
	add.s32 	%r60, %r60, 2;
$L__BB0_21:
	and.b32  	%r50, %r33, 1;
	setp.eq.b32 	%p13, %r50, 1;
	not.pred 	%p14, %p13;
	@%p14 bra 	$L__BB0_23;
	add.s32 	%r51, %r60, %r10;
	mul.wide.s32 	%rd22, %r51, 4;
	add.s64 	%rd23, %rd2, %rd22;
	ld.global.f32 	%f76, [%rd23];
	add.s32 	%r52, %r60, %r12;
	mul.wide.s32 	%rd24, %r52, 4;
	add.s64 	%rd25, %rd1, %rd24;
	ld.global.f32 	%f77, [%rd25];
	sub.f32 	%f78, %f76, %f77;
	fma.rn.f32 	%f89, %f78, %f78, %f89;
$L__BB0_23:
	ld.param.u64 	%rd29, [gaussian_kernel_param_2];
	mul.f32 	%f79, %f89, %f2;
	mul.f32 	%f80, %f79, 0f3FB8AA3B;
	ex2.approx.f32 	%f81, %f80;
	mad.lo.s32 	%r53, %r54, %r32, %r55;
	cvta.to.global.u64 	%rd26, %rd29;
	mul.wide.s32 	%rd27, %r53, 4;
	add.s64 	%rd28, %rd26, %rd27;
	st.global.f32 	[%rd28], %f81;
	add.s32 	%r55, %r55, %r4;
	setp.lt.s32 	%p15, %r55, %r32;
	@%p15 bra 	$L__BB0_12;
	bra.uni 	$L__BB0_10;

}
	// .globl	laplace_kernel
.visible .entry laplace_kernel(
	.param .u64 .ptr .align 1 laplace_kernel_param_0,
	.param .u64 .ptr .align 1 laplace_kernel_param_1,
	.param .u64 .ptr .align 1 laplace_kernel_param_2,
	.param .u32 laplace_kernel_param_3,
	.param .u32 laplace_kernel_param_4,
	.param .u32 laplace_kernel_param_5,
	.param .f32 laplace_kernel_param_6
)
{
	.reg .pred 	%p<17>;
	.reg .b32 	%r<64>;
	.reg .b32 	%f<91>;
	.reg .b64 	%rd<30>;

	ld.param.u64 	%rd6, [laplace_kernel_param_0];
	ld.param.u64 	%rd7, [laplace_kernel_param_1];
	ld.param.u64 	%rd5, [laplace_kernel_param_2];
	ld.param.u32 	%r31, [laplace_kernel_param_3];
	ld.param.u32 	%r32, [laplace_kernel_param_4];
	ld.param.u32 	%r33, [laplace_kernel_param_5];
	ld.param.f32 	%f16, [laplace_kernel_param_6];
	cvta.to.global.u64 	%rd1, %rd7;
	cvta.to.global.u64 	%rd2, %rd6;
	cvta.to.global.u64 	%rd3, %rd5;
	mov.u32 	%r34, %ctaid.x;
	mov.u32 	%r1, %ntid.x;
	mov.u32 	%r35, %tid.x;
	mad.lo.s32 	%r54, %r34, %r1, %r35;
	setp.ge.s32 	%p1, %r54, %r31;
	@%p1 bra 	$L__BB1_7;
	mov.u32 	%r36, %ctaid.y;
	mov.u32 	%r37, %ntid.y;
	mov.u32 	%r38, %tid.y;
	mad.lo.s32 	%r3, %r36, %r37, %r38;
	setp.gt.s32 	%p2, %r33, 0;
	mov.u32 	%r39, %nctaid.y;
	mul.lo.s32 	%r4, %r37, %r39;
	mov.u32 	%r40, %nctaid.x;
	mul.lo.s32 	%r5, %r1, %r40;
	@%p2 bra 	$L__BB1_8;
	mul.f32 	%f17, %f16, 0f80000000;
	mul.f32 	%f1, %f17, 0f3FB8AA3B;
	ex2.approx.f32 	%f15, %f1;
$L__BB1_3:
	setp.ge.s32 	%p3, %r3, %r32;
	@%p3 bra 	$L__BB1_6;
	mul.lo.s32 	%r27, %r54, %r32;
	mov.u32 	%r63, %r3;
$L__BB1_5:
	add.s32 	%r41, %r63, %r27;
	mul.wide.s32 	%rd8, %r41, 4;
	add.s64 	%rd9, %rd3, %rd8;
	st.global.f32 	[%rd9], %f15;
	add.s32 	%r63, %r63, %r4;
	setp.lt.s32 	%p4, %r63, %r32;
	@%p4 bra 	$L__BB1_5;
$L__BB1_6:
	add.s32 	%r54, %r54, %r5;
	setp.lt.s32 	%p5, %r54, %r31;
	@%p5 bra 	$L__BB1_3;
$L__BB1_7:
	ret;
$L__BB1_8:
	and.b32  	%r6, %r33, 7;
	and.b32  	%r7, %r33, 2147483640;
	add.s64 	%rd4, %rd2, 16;
	neg.f32 	%f2, %f16;
$L__BB1_9:
	setp.lt.s32 	%p6, %r3, %r32;
	@%p6 bra 	$L__BB1_11;
$L__BB1_10:
	add.s32 	%r54, %r54, %r5;
	setp.lt.s32 	%p16, %r54, %r31;
	@%p16 bra 	$L__BB1_9;
	bra.uni 	$L__BB1_7;
$L__BB1_11:
	mul.lo.s32 	%r10, %r54, %r33;
	mov.u32 	%r55, %r3;
$L__BB1_12:
	setp.lt.u32 	%p7, %r33, 8;
	mul.lo.s32 	%r12, %r55, %r33;
	mov.f32 	%f90, 0f00000000;
	mov.b32 	%r60, 0;
	@%p7 bra 	$L__BB1_15;
	and.b32  	%r43, %r33, 2147483640;
	neg.s32 	%r58, %r43;
	mov.f32 	%f90, 0f00000000;
	mov.u32 	%r56, %r12;
	mov.u32 	%r57, %r10;
$L__BB1_14:
	.pragma "nounroll";
	mul.wide.s32 	%rd10, %r57, 4;
	add.s64 	%rd11, %rd4, %rd10;
	mul.wide.s32 	%rd12, %r56, 4;
	add.s64 	%rd13, %rd1, %rd12;
	ld.global.f32 	%f21, [%rd11+-16];
	ld.global.f32 	%f22, [%rd13];
	sub.f32 	%f23, %f21, %f22;
	fma.rn.f32 	%f24, %f23, %f23, %f90;
	ld.global.f32 	%f25, [%rd11+-12];
	ld.global.f32 	%f26, [%rd13+4];
	sub.f32 	%f27, %f25, %f26;
	fma.rn.f32 	%f28, %f27, %f27, %f24;
	ld.global.f32 	%f29, [%rd11+-8];
	ld.global.f32 	%f30, [%rd13+8];
	sub.f32 	%f31, %f29, %f30;
	fma.rn.f32 	%f32, %f31, %f31, %f28;
	ld.global.f32 	%f33, [%rd11+-4];
	ld.global.f32 	%f34, [%rd13+12];
	sub.f32 	%f35, %f33, %f34;
	fma.rn.f32 	%f36, %f35, %f35, %f32;
	ld.global.f32 	%f37, [%rd11];
	ld.global.f32 	%f38, [%rd13+16];
	sub.f32 	%f39, %f37, %f38;
	fma.rn.f32 	%f40, %f39, %f39, %f36;
	ld.global.f32 	%f41, [%rd11+4];
	ld.global.f32 	%f42, [%rd13+20];
	sub.f32 	%f43, %f41, %f42;
	fma.rn.f32 	%f44, %f43, %f43, %f40;
	ld.global.f32 	%f45, [%rd11+8];
	ld.global.f32 	%f46, [%rd13+24];
	sub.f32 	%f47, %f45, %f46;
	fma.rn.f32 	%f48, %f47, %f47, %f44;
	ld.global.f32 	%f49, [%rd11+12];
	ld.global.f32 	%f50, [%rd13+28];
	sub.f32 	%f51, %f49, %f50;
	fma.rn.f32 	%f90, %f51, %f51, %f48;
	add.s32 	%r58, %r58, 8;
	add.s32 	%r57, %r57, 8;
	add.s32 	%r56, %r56, 8;
	setp.ne.s32 	%p8, %r58, 0;
	mov.u32 	%r60, %r7;
	@%p8 bra 	$L__BB1_14;
$L__BB1_15:
	setp.eq.s32 	%p9, %r6, 0;
	@%p9 bra 	$L__BB1_23;
	add.s32 	%r44, %r6, -1;
	setp.lt.u32 	%p10, %r44, 3;
	@%p10 bra 	$L__BB1_18;
	add.s32 	%r45, %r60, %r10;
	mul.wide.s32 	%rd14, %r45, 4;
	add.s64 	%rd15, %rd2, %rd14;
	ld.global.f32 	%f53, [%rd15];
	add.s32 	%r46, %r60, %r12;
	mul.wide.s32 	%rd16, %r46, 4;
	add.s64 	%rd17, %rd1, %rd16;
	ld.global.f32 	%f54, [%rd17];
	sub.f32 	%f55, %f53, %f54;
	fma.rn.f32 	%f56, %f55, %f55, %f90;
	ld.global.f32 	%f57, [%rd15+4];
	ld.global.f32 	%f58, [%rd17+4];
	sub.f32 	%f59, %f57, %f58;
	fma.rn.f32 	%f60, %f59, %f59, %f56;
	ld.global.f32 	%f61, [%rd15+8];
	ld.global.f32 	%f62, [%rd17+8];
	sub.f32 	%f63, %f61, %f62;
	fma.rn.f32 	%f64, %f63, %f63, %f60;
	ld.global.f32 	%f65, [%rd15+12];
	ld.global.f32 	%f66, [%rd17+12];
	sub.f32 	%f67, %f65, %f66;
	fma.rn.f32 	%f90, %f67, %f67, %f64;
	add.s32 	%r60, %r60, 4;
$L__BB1_18:
	and.b32  	%r47, %r33, 3;
	setp.eq.s32 	%p11, %r47, 0;
	@%p11 bra 	$L__BB1_23;
	setp.eq.s32 	%p12, %r47, 1;
	@%p12 bra 	$L__BB1_21;
	add.s32 	%r48, %r60, %r10;
	mul.wide.s32 	%rd18, %r48, 4;
	add.s64 	%rd19, %rd2, %rd18;
	ld.global.f32 	%f69, [%rd19];
	add.s32 	%r49, %r60, %r12;
	mul.wide.s32 	%rd20, %r49, 4;
	add.s64 	%rd21, %rd1, %rd20;
	ld.global.f32 	%f70, [%rd21];
	sub.f32 	%f71, %f69, %f70;
	fma.rn.f32 	%f72, %f71, %f71, %f90;
	ld.global.f32 	%f73, [%rd19+4];
	ld.global.f32 	%f74, [%rd21+4];
	sub.f32 	%f75, %f73, %f74;
	fma.rn.f32 	%f90, %f75, %f75, %f72;
	add.s32 	%r60, %r60, 2;
$L__BB1_21:
	and.b32  	%r50, %r33, 1;
	setp.eq.b32 	%p13, %r50, 1;
	not.pred 	%p14, %p13;
	@%p14 bra 	$L__BB1_23;
	add.s32 	%r51, %r60, %r10;
	mul.wide.s32 	%rd22, %r51, 4;
	add.s64 	%rd23, %rd2, %rd22;
	ld.global.f32 	%f76, [%rd23];
	add.s32 	%r52, %r60, %r12;
	mul.wide.s32 	%rd24, %r52, 4;
	add.s64 	%rd25, %rd1, %rd24;
	ld.global.f32 	%f77, [%rd25];
	sub.f32 	%f78, %f76, %f77;
	fma.rn.f32 	%f90, %f78, %f78, %f90;
$L__BB1_23:
	ld.param.u64 	%rd29, [laplace_kernel_param_2];
	sqrt.rn.f32 	%f79, %f90;
	mul.f32 	%f80, %f79, %f2;
	mul.f32 	%f81, %f80, 0f3FB8AA3B;
	ex2.approx.f32 	%f82, %f81;
	mad.lo.s32 	%r53, %r54, %r32, %r55;
	cvta.to.global.u64 	%rd26, %rd29;
	mul.wide.s32 	%rd27, %r53, 4;
	add.s64 	%rd28, %rd26, %rd27;
	st.global.f32 	[%rd28], %f82;
	add.s32 	%r55, %r55, %r4;
	setp.lt.s32 	%p15, %r55, %r32;
	@%p15 bra 	$L__BB1_12;
	bra.uni 	$L__BB1_10;

}
	// .globl	weights
.visible .entry weights(
	.param .u64 .ptr .align 1 weights_param_0,
	.param .u64 .ptr .align 1 weights_param_1,
	.param .u32 weights_param_2,
	.param .u32 weights_param_3
)
{
	.reg .pred 	%p<6>;
	.reg .b32 	%r<23>;
	.reg .b32 	%f<7>;
	.reg .b64 	%rd<9>;

	ld.param.u64 	%rd5, [weights_param_0];
	ld.param.u64 	%rd6, [weights_param_1];
	ld.param.u32 	%r11, [weights_param_2];
	ld.param.u32 	%r12, [weights_param_3];
	mov.u32 	%r13, %ctaid.x;
	mov.u32 	%r1, %ntid.x;
	mov.u32 	%r14, %tid.x;
	mad.lo.s32 	%r21, %r13, %r1, %r14;
	setp.ge.s32 	%p1, %r21, %r11;
	@%p1 bra 	$L__BB2_8;
	mov.u32 	%r15, %ctaid.y;
	mov.u32 	%r16, %ntid.y;
	mov.u32 	%r17, %tid.y;
	mad.lo.s32 	%r3, %r15, %r16, %r17;
	mov.u32 	%r18, %nctaid.y;
	mul.lo.s32 	%r4, %r16, %r18;
	mov.u32 	%r19, %nctaid.x;
	mul.lo.s32 	%r5, %r1, %r19;
	cvta.to.global.u64 	%rd1, %rd6;
	cvta.to.global.u64 	%rd2, %rd5;
$L__BB2_2:
	setp.ge.s32 	%p2, %r3, %r12;
	@%p2 bra 	$L__BB2_7;
	mul.lo.s32 	%r7, %r21, %r12;
	mul.wide.s32 	%rd7, %r21, 4;
	add.s64 	%rd3, %rd1, %rd7;
	mov.u32 	%r22, %r3;
$L__BB2_4:
	add.s32 	%r20, %r22, %r7;
	ld.global.f32 	%f1, [%rd3];
	setp.leu.f32 	%p3, %f1, 0f00000000;
	mul.wide.s32 	%rd8, %r20, 4;
	add.s64 	%rd4, %rd2, %rd8;
	mov.f32 	%f6, 0f00000000;
	@%p3 bra 	$L__BB2_6;
	ld.global.f32 	%f5, [%rd4];
	div.rn.f32 	%f6, %f5, %f1;
$L__BB2_6:
	st.global.f32 	[%rd4], %f6;
	add.s32 	%r22, %r22, %r4;
	setp.lt.s32 	%p4, %r22, %r12;
	@%p4 bra 	$L__BB2_4;
$L__BB2_7:
	add.s32 	%r21, %r21, %r5;
	setp.lt.s32 	%p5, %r21, %r11;
	@%p5 bra 	$L__BB2_2;
$L__BB2_8:
	ret;

}
	// .globl	loo_error
.visible .entry loo_error(
	.param .u64 .ptr .align 1 loo_error_param_0,
	.param .u64 .ptr .align 1 loo_error_param_1,
	.param .u64 .ptr .align 1 loo_error_param_2,
	.param .u64 .ptr .align 1 loo_error_param_3,
	.param .u32 loo_error_param_4
)
{
	.reg .pred 	%p<3>;
	.reg .b32 	%r<12>;
	.reg .b32 	%f<9>;
	.reg .b64 	%rd<15>;

	ld.param.u64 	%rd5, [loo_error_param_0];
	ld.param.u64 	%rd6, [loo_error_param_1];
	ld.param.u64 	%rd7, [loo_error_param_2];
	ld.param.u64 	%rd8, [loo_error_param_3];
	ld.param.u32 	%r6, [loo_error_param_4];
	mov.u32 	%r7, %ctaid.x;
	mov.u32 	%r1, %ntid.x;
	mov.u32 	%r8, %tid.x;
	mad.lo.s32 	%r11, %r7, %r1, %r8;
	setp.ge.s32 	%p1, %r11, %r6;
	@%p1 bra 	$L__BB3_3;
	mov.u32 	%r9, %nctaid.x;
	mul.lo.s32 	%r3, %r1, %r9;
	cvta.to.global.u64 	%rd1, %rd6;
	cvta.to.global.u64 	%rd2, %rd5;
	cvta.to.global.u64 	%rd3, %rd7;
	cvta.to.global.u64 	%rd4, %rd8;
$L__BB3_2:
	mul.wide.s32 	%rd9, %r11, 4;
	add.s64 	%rd10, %rd1, %rd9;
	ld.global.f32 	%f1, [%rd10];
	add.s64 	%rd11, %rd2, %rd9;
	ld.global.f32 	%f2, [%rd11];
	sub.f32 	%f3, %f1, %f2;
	mad.lo.s32 	%r10, %r11, %r6, %r11;
	mul.wide.s32 	%rd12, %r10, 4;
	add.s64 	%rd13, %rd3, %rd12;
	ld.global.f32 	%f4, [%rd13];
	mov.f32 	%f5, 0f3F800000;
	sub.f32 	%f6, %f5, %f4;
	div.rn.f32 	%f7, %f3, %f6;
	mul.f32 	%f8, %f7, %f7;
	add.s64 	%rd14, %rd4, %rd9;
	st.global.f32 	[%rd14], %f8;
	add.s32 	%r11, %r11, %r3;
	setp.lt.s32 	%p2, %r11, %r6;
	@%p2 bra 	$L__BB3_2;
$L__BB3_3:
	ret;

}


// ===== COMPILED SASS (sm_100) =====

	.target	sm_100

	.elftype	@"ET_EXEC"


//--------------------- .note.nv.tkinfo           --------------------------
	.section	.note.nv.tkinfo,"",@"SHT_NOTE"
	.sectionflags	@"SHF_NOTE_NV_TKINFO"
	.tkinfo
        /*0018*/ 	.word	0x00000002
        /*0030*/ 	.string	""
        /*0030*/ 	.string	"ptxas"
        /*0030*/ 	.string	"Cuda compilation tools, release 13.0, V13.0.88"
        /*0030*/ 	.string	"Build cuda_13.0.r13.0/compiler.36424714_0"
        /*0030*/ 	.string	"-arch sm_100 -m 64 "



//--------------------- .note.nv.cuinfo           --------------------------
	.section	.note.nv.cuinfo,"",@"SHT_NOTE"
	.sectionflags	@"SHF_NOTE_NV_CUINFO"
        /*0018*/ 	.short	0x0002
        /*001a*/ 	.short	0x0064
        /*001c*/ 	.short	0x0082
	.zero		2


//--------------------- .nv.info                  --------------------------
	.section	.nv.info,"",@"SHT_CUDA_INFO"
	.align	4


	//----- nvinfo : EIATTR_REGCOUNT
	.align		4
        /*0000*/ 	.byte	0x04, 0x2f
        /*0002*/ 	.short	(.L_1 - .L_0)
	.align		4
.L_0:
        /*0004*/ 	.word	index@(gaussian_kernel)
        /*0008*/ 	.word	0x00000020


	//----- nvinfo : EIATTR_FRAME_SIZE
	.align		4
.L_1:
        /*000c*/ 	.byte	0x04, 0x11
        /*000e*/ 	.short	(.L_3 - .L_2)
	.align		4
.L_2:
        /*0010*/ 	.word	index@(gaussian_kernel)
        /*0014*/ 	.word	0x00000000


	//----- nvinfo : EIATTR_REGCOUNT
	.align		4
.L_3:
        /*0018*/ 	.byte	0x04, 0x2f
        /*001a*/ 	.short	(.L_5 - .L_4)
	.align		4
.L_4:
        /*001c*/ 	.word	index@(laplace_kernel)
        /*0020*/ 	.word	0x00000020


	//----- nvinfo : EIATTR_FRAME_SIZE
	.align		4
.L_5:
        /*0024*/ 	.byte	0x04, 0x11
        /*0026*/ 	.short	(.L_7 - .L_6)
	.align		4
.L_6:
        /*0028*/ 	.word	index@($__internal_2_$__cuda_sm20_sqrt_rn_f32_slowpath)
        /*002c*/ 	.word	0x00000000


	//----- nvinfo : EIATTR_FRAME_SIZE
	.align		4
.L_7:
        /*0030*/ 	.byte	0x04, 0x11
        /*0032*/ 	.short	(.L_9 - .L_8)
	.align		4
.L_8:
        /*0034*/ 	.word	index@(laplace_kernel)
        /*0038*/ 	.word	0x00000000


	//----- nvinfo : EIATTR_REGCOUNT
	.align		4
.L_9:
        /*003c*/ 	.byte	0x04, 0x2f
        /*003e*/ 	.short	(.L_11 - .L_10)
	.align		4
.L_10:
        /*0040*/ 	.word	index@(weights)
        /*0044*/ 	.word	0x00000018


	//----- nvinfo : EIATTR_FRAME_SIZE
	.align		4
.L_11:
        /*0048*/ 	.byte	0x04, 0x11
        /*004a*/ 	.short	(.L_13 - .L_12)
	.align		4
.L_12:
        /*004c*/ 	.word	index@($__internal_1_$__cuda_sm3x_div_rn_noftz_f32_slowpath)
        /*0050*/ 	.word	0x00000000


	//----- nvinfo : EIATTR_FRAME_SIZE
	.align		4
.L_13:
        /*0054*/ 	.byte	0x04, 0x11
        /*0056*/ 	.short	(.L_15 - .L_14)
	.align		4
.L_14:
        /*0058*/ 	.word	index@(weights)
        /*005c*/ 	.word	0x00000000


	//----- nvinfo : EIATTR_REGCOUNT
	.align		4
.L_15:
        /*0060*/ 	.byte	0x04, 0x2f
        /*0062*/ 	.short	(.L_17 - .L_16)
	.align		4
.L_16:
        /*0064*/ 	.word	index@(loo_error)
        /*0068*/ 	.word	0x0000001a


	//----- nvinfo : EIATTR_FRAME_SIZE
	.align		4
.L_17:
        /*006c*/ 	.byte	0x04, 0x11
        /*006e*/ 	.short	(.L_19 - .L_18)
	.align		4
.L_18:
        /*0070*/ 	.word	index@($__internal_0_$__cuda_sm3x_div_rn_noftz_f32_slowpath)
        /*0074*/ 	.word	0x00000000


	//----- nvinfo : EIATTR_FRAME_SIZE
	.align		4
.L_19:
        /*0078*/ 	.byte	0x04, 0x11
        /*007a*/ 	.short	(.L_21 - .L_20)
	.align		4
.L_20:
        /*007c*/ 	.word	index@(loo_error)
        /*0080*/ 	.word	0x00000000


	//----- nvinfo : EIATTR_MIN_STACK_SIZE
	.align		4
.L_21:
        /*0084*/ 	.byte	0x04, 0x12
        /*0086*/ 	.short	(.L_23 - .L_22)
	.align		4
.L_22:
        /*0088*/ 	.word	index@(loo_error)
        /*008c*/ 	.word	0x00000000


	//----- nvinfo : EIATTR_MIN_STACK_SIZE
	.align		4
.L_23:
        /*0090*/ 	.byte	0x04, 0x12
        /*0092*/ 	.short	(.L_25 - .L_24)
	.align		4
.L_24:
        /*0094*/ 	.word	index@(weights)
        /*0098*/ 	.word	0x00000000


	//----- nvinfo : EIATTR_MIN_STACK_SIZE
	.align		4
.L_25:
        /*009c*/ 	.byte	0x04, 0x12
        /*009e*/ 	.short	(.L_27 - .L_26)
	.align		4
.L_26:
        /*00a0*/ 	.word	index@(laplace_kernel)
        /*00a4*/ 	.word	0x00000000


	//----- nvinfo : EIATTR_MIN_STACK_SIZE
	.align		4
.L_27:
        /*00a8*/ 	.byte	0x04, 0x12
        /*00aa*/ 	.short	(.L_29 - .L_28)
	.align		4
.L_28:
        /*00ac*/ 	.word	index@(gaussian_kernel)
        /*00b0*/ 	.word	0x00000000
.L_29:


//--------------------- .nv.compat                --------------------------
	.section	.nv.compat,"",@"SHT_CUDA_COMPAT_INFO"
	.align	4
        /*0000*/ 	.byte	0x02, 0x09, 0x00, 0x00, 0x02, 0x02, 0x01, 0x00, 0x02, 0x05, 0x05, 0x00, 0x03, 0x07, 0x01, 0x01
        /*0010*/ 	.byte	0x02, 0x03, 0x00, 0x00, 0x02, 0x06, 0x01, 0x00, 0x04, 0x0b, 0x08, 0x00, 0x01, 0x00, 0x00, 0x00
        /*0020*/ 	.byte	0x00, 0x00, 0x00, 0x00


//--------------------- .nv.info.loo_error        --------------------------
	.section	.nv.info.loo_error,"",@"SHT_CUDA_INFO"
	.sectionflags	@""
	.align	4


	//----- nvinfo : EIATTR_CUDA_API_VERSION
	.align		4
        /*0000*/ 	.byte	0x04, 0x37
        /*0002*/ 	.short	(.L_31 - .L_30)
.L_30:
        /*0004*/ 	.word	0x00000082


	//----- nvinfo : EIATTR_KPARAM_INFO
	.align		4
.L_31:
        /*0008*/ 	.byte	0x04, 0x17
        /*000a*/ 	.short	(.L_33 - .L_32)
.L_32:
        /*000c*/ 	.word	0x00000000
        /*0010*/ 	.short	0x0004
        /*0012*/ 	.short	0x0020
        /*0014*/ 	.byte	0x00, 0xf0, 0x11, 0x00


	//----- nvinfo : EIATTR_KPARAM_INFO
	.align		4
.L_33:
        /*0018*/ 	.byte	0x04, 0x17
        /*001a*/ 	.short	(.L_35 - .L_34)
.L_34:
        /*001c*/ 	.word	0x00000000
        /*0020*/ 	.short	0x0003
        /*0022*/ 	.short	0x0018
        /*0024*/ 	.byte	0x00, 0xf5, 0x21, 0x00


	//----- nvinfo : EIATTR_KPARAM_INFO
	.align		4
.L_35:
        /*0028*/ 	.byte	0x04, 0x17
        /*002a*/ 	.short	(.L_37 - .L_36)
.L_36:
        /*002c*/ 	.word	0x00000000
        /*0030*/ 	.short	0x0002
        /*0032*/ 	.short	0x0010
        /*0034*/ 	.byte	0x00, 0xf5, 0x21, 0x00


	//----- nvinfo : EIATTR_KPARAM_INFO
	.align		4
.L_37:
        /*0038*/ 	.byte	0x04, 0x17
        /*003a*/ 	.short	(.L_39 - .L_38)
.L_38:
        /*003c*/ 	.word	0x00000000
        /*0040*/ 	.short	0x0001
        /*0042*/ 	.short	0x0008
        /*0044*/ 	.byte	0x00, 0xf5, 0x21, 0x00


	//----- nvinfo : EIATTR_KPARAM_INFO
	.align		4
.L_39:
        /*0048*/ 	.byte	0x04, 0x17
        /*004a*/ 	.short	(.L_41 - .L_40)
.L_40:
        /*004c*/ 	.word	0x00000000
        /*0050*/ 	.short	0x0000
        /*0052*/ 	.short	0x0000
        /*0054*/ 	.byte	0x00, 0xf5, 0x21, 0x00


	//----- nvinfo : EIATTR_SPARSE_MMA_MASK
	.align		4
.L_41:
        /*0058*/ 	.byte	0x03, 0x50
        /*005a*/ 	.short	0x0000


	//----- nvinfo : EIATTR_MAXREG_COUNT
	.align		4
        /*005c*/ 	.byte	0x03, 0x1b
        /*005e*/ 	.short	0x00ff


	//----- nvinfo : EIATTR_MERCURY_ISA_VERSION
	.align		4
        /*0060*/ 	.byte	0x03, 0x5f
        /*0062*/ 	.short	0x0101


	//----- nvinfo : EIATTR_VRC_CTA_INIT_COUNT
	.align		4
        /*0064*/ 	.byte	0x02, 0x4a
	.zero		1
	.zero		1


	//----- nvinfo : EIATTR_EXIT_INSTR_OFFSETS
	.align		4
        /*0068*/ 	.byte	0x04, 0x1c
        /*006a*/ 	.short	(.L_43 - .L_42)


	//   ....[0]....
.L_42:
        /*006c*/ 	.word	0x00000070


	//   ....[1]....
        /*0070*/ 	.word	0x000002d0


	//----- nvinfo : EIATTR_CRS_STACK_SIZE
	.align		4
.L_43:
        /*0074*/ 	.byte	0x04, 0x1e
        /*0076*/ 	.short	(.L_45 - .L_44)
.L_44:
        /*0078*/ 	.word	0x00000000


	//----- nvinfo : EIATTR_CBANK_PARAM_SIZE
	.align		4
.L_45:
        /*007c*/ 	.byte	0x03, 0x19
        /*007e*/ 	.short	0x0024


	//----- nvinfo : EIATTR_PARAM_CBANK
	.align		4
        /*0080*/ 	.byte	0x04, 0x0a
        /*0082*/ 	.short	(.L_47 - .L_46)
	.align		4
.L_46:
        /*0084*/ 	.word	index@(.nv.constant0.loo_error)
        /*0088*/ 	.short	0x0380
        /*008a*/ 	.short	0x0024


	//----- nvinfo : EIATTR_SW_WAR
	.align		4
.L_47:
        /*008c*/ 	.byte	0x04, 0x36
        /*008e*/ 	.short	(.L_49 - .L_48)
.L_48:
        /*0090*/ 	.word	0x00000008
.L_49:


//--------------------- .nv.info.weights          --------------------------
	.section	.nv.info.weights,"",@"SHT_CUDA_INFO"
	.sectionflags	@""
	.align	4


	//----- nvinfo : EIATTR_CUDA_API_VERSION
	.align		4
        /*0000*/ 	.byte	0x04, 0x37
        /*0002*/ 	.short	(.L_51 - .L_50)
.L_50:
        /*0004*/ 	.word	0x00000082


	//----- nvinfo : EIATTR_KPARAM_INFO
	.align		4
.L_51:
        /*0008*/ 	.byte	0x04, 0x17
        /*000a*/ 	.short	(.L_53 - .L_52)
.L_52:
        /*000c*/ 	.word	0x00000000
        /*0010*/ 	.short	0x0003
        /*0012*/ 	.short	0x0014
        /*0014*/ 	.byte	0x00, 0xf0, 0x11, 0x00


	//----- nvinfo : EIATTR_KPARAM_INFO
	.align		4
.L_53:
        /*0018*/ 	.byte	0x04, 0x17
        /*001a*/ 	.short	(.L_55 - .L_54)
.L_54:
        /*001c*/ 	.word	0x00000000
        /*0020*/ 	.short	0x0002
        /*0022*/ 	.short	0x0010
        /*0024*/ 	.byte	0x00, 0xf0, 0x11, 0x00


	//----- nvinfo : EIATTR_KPARAM_INFO
	.align		4
.L_55:
        /*0028*/ 	.byte	0x04, 0x17
        /*002a*/ 	.short	(.L_57 - .L_56)
.L_56:
        /*002c*/ 	.word	0x00000000
        /*0030*/ 	.short	0x0001
        /*0032*/ 	.short	0x0008
        /*0034*/ 	.byte	0x00, 0xf5, 0x21, 0x00


	//----- nvinfo : EIATTR_KPARAM_INFO
	.align		4
.L_57:
        /*0038*/ 	.byte	0x04, 0x17
        /*003a*/ 	.short	(.L_59 - .L_58)
.L_58:
        /*003c*/ 	.word	0x00000000
        /*0040*/ 	.short	0x0000
        /*0042*/ 	.short	0x0000
        /*0044*/ 	.byte	0x00, 0xf5, 0x21, 0x00


	//----- nvinfo : EIATTR_SPARSE_MMA_MASK
	.align		4
.L_59:
        /*0048*/ 	.byte	0x03, 0x50
        /*004a*/ 	.short	0x0000


	//----- nvinfo : EIATTR_MAXREG_COUNT
	.align		4
        /*004c*/ 	.byte	0x03, 0x1b
        /*004e*/ 	.short	0x00ff


	//----- nvinfo : EIATTR_MERCURY_ISA_VERSION
	.align		4
        /*0050*/ 	.byte	0x03, 0x5f
        /*0052*/ 	.short	0x0101


	//----- nvinfo : EIATTR_VRC_CTA_INIT_COUNT
	.align		4
        /*0054*/ 	.byte	0x02, 0x4a
	.zero		1
	.zero		1


	//----- nvinfo : EIATTR_EXIT_INSTR_OFFSETS
	.align		4
        /*0058*/ 	.byte	0x04, 0x1c
        /*005a*/ 	.short	(.L_61 - .L_60)


	//   ....[0]....
.L_60:
        /*005c*/ 	.word	0x00000070


	//   ....[1]....
        /*0060*/ 	.word	0x00000390


	//----- nvinfo : EIATTR_CRS_STACK_SIZE
	.align		4
.L_61:
        /*0064*/ 	.byte	0x04, 0x1e
        /*0066*/ 	.short	(.L_63 - .L_62)
.L_62:
        /*0068*/ 	.word	0x00000000


	//----- nvinfo : EIATTR_CBANK_PARAM_SIZE
	.align		4
.L_63:
        /*006c*/ 	.byte	0x03, 0x19
        /*006e*/ 	.short	0x0018


	//----- nvinfo : EIATTR_PARAM_CBANK
	.align		4
        /*0070*/ 	.byte	0x04, 0x0a
        /*0072*/ 	.short	(.L_65 - .L_64)
	.align		4
.L_64:
        /*0074*/ 	.word	index@(.nv.constant0.weights)
        /*0078*/ 	.short	0x0380
        /*007a*/ 	.short	0x0018


	//----- nvinfo : EIATTR_SW_WAR
	.align		4
.L_65:
        /*007c*/ 	.byte	0x04, 0x36
        /*007e*/ 	.short	(.L_67 - .L_66)
.L_66:
        /*0080*/ 	.word	0x00000008
.L_67:


//--------------------- .nv.info.laplace_kernel   --------------------------
	.section	.nv.info.laplace_kernel,"",@"SHT_CUDA_INFO"
	.sectionflags	@""
	.align	4


	//----- nvinfo : EIATTR_CUDA_API_VERSION
	.align		4
        /*0000*/ 	.byte	0x04, 0x37
        /*0002*/ 	.short	(.L_69 - .L_68)
.L_68:
        /*0004*/ 	.word	0x00000082


	//----- nvinfo : EIATTR_KPARAM_INFO
	.align		4
.L_69:
        /*0008*/ 	.byte	0x04, 0x17
        /*000a*/ 	.short	(.L_71 - .L_70)
.L_70:
        /*000c*/ 	.word	0x00000000
        /*0010*/ 	.short	0x0006
        /*0012*/ 	.short	0x0024
        /*0014*/ 	.byte	0x00, 0xf0, 0x11, 0x00


	//----- nvinfo : EIATTR_KPARAM_INFO
	.align		4
.L_71:
        /*0018*/ 	.byte	0x04, 0x17
        /*001a*/ 	.short	(.L_73 - .L_72)
.L_72:
        /*001c*/ 	.word	0x00000000
        /*0020*/ 	.short	0x0005
        /*0022*/ 	.short	0x0020
        /*0024*/ 	.byte	0x00, 0xf0, 0x11, 0x00


	//----- nvinfo : EIATTR_KPARAM_INFO
	.align		4
.L_73:
        /*0028*/ 	.byte	0x04, 0x17
        /*002a*/ 	.short	(.L_75 - .L_74)
.L_74:
        /*002c*/ 	.word	0x00000000
        /*0030*/ 	.short	0x0004
        /*0032*/ 	.short	0x001c
        /*0034*/ 	.byte	0x00, 0xf0, 0x11, 0x00


	//----- nvinfo : EIATTR_KPARAM_INFO
	.align		4
.L_75:
        /*0038*/ 	.byte	0x04, 0x17
        /*003a*/ 	.short	(.L_77 - .L_76)
.L_76:
        /*003c*/ 	.word	0x00000000
        /*0040*/ 	.short	0x0003
        /*0042*/ 	.short	0x0018
        /*0044*/ 	.byte	0x00, 0xf0, 0x11, 0x00


	//----- nvinfo : EIATTR_KPARAM_INFO
	.align		4
.L_77:
        /*0048*/ 	.byte	0x04, 0x17
        /*004a*/ 	.short	(.L_79 - .L_78)
.L_78:
        /*004c*/ 	.word	0x00000000
        /*0050*/ 	.short	0x0002
        /*0052*/ 	.short	0x0010
        /*0054*/ 	.byte	0x00, 0xf5, 0x21, 0x00


	//----- nvinfo : EIATTR_KPARAM_INFO
	.align		4
.L_79:
        /*0058*/ 	.byte	0x04, 0x17
        /*005a*/ 	.short	(.L_81 - .L_80)
.L_80:
        /*005c*/ 	.word	0x00000000
        /*0060*/ 	.short	0x0001
        /*0062*/ 	.short	0x0008
        /*0064*/ 	.byte	0x00, 0xf5, 0x21, 0x00


	//----- nvinfo : EIATTR_KPARAM_INFO
	.align		4
.L_81:
        /*0068*/ 	.byte	0x04, 0x17
        /*006a*/ 	.short	(.L_83 - .L_82)
.L_82:
        /*006c*/ 	.word	0x00000000
        /*0070*/ 	.short	0x0000
        /*0072*/ 	.short	0x0000
        /*0074*/ 	.byte	0x00, 0xf5, 0x21, 0x00


	//----- nvinfo : EIATTR_SPARSE_MMA_MASK
	.align		4
.L_83:
        /*0078*/ 	.byte	0x03, 0x50
        /*007a*/ 	.short	0x0000


	//----- nvinfo : EIATTR_MAXREG_COUNT
	.align		4
        /*007c*/ 	.byte	0x03, 0x1b
        /*007e*/ 	.short	0x00ff


	//----- nvinfo : EIATTR_MERCURY_ISA_VERSION
	.align		4
        /*0080*/ 	.byte	0x03, 0x5f
        /*0082*/ 	.short	0x0101


	//----- nvinfo : EIATTR_VRC_CTA_INIT_COUNT
	.align		4
        /*0084*/ 	.byte	0x02, 0x4a
	.zero		1
	.zero		1


	//----- nvinfo : EIATTR_EXIT_INSTR_OFFSETS
	.align		4
        /*0088*/ 	.byte	0x04, 0x1c
        /*008a*/ 	.short	(.L_85 - .L_84)


	//   ....[0]....
.L_84:
        /*008c*/ 	.word	0x00000070


	//   ....[1]....
        /*0090*/ 	.word	0x000002c0


	//   ....[2]....
        /*0094*/ 	.word	0x00000c90


	//----- nvinfo : EIATTR_CRS_STACK_SIZE
	.align		4
.L_85:
        /*0098*/ 	.byte	0x04, 0x1e
        /*009a*/ 	.short	(.L_87 - .L_86)
.L_86:
        /*009c*/ 	.word	0x00000000


	//----- nvinfo : EIATTR_CBANK_PARAM_SIZE
	.align		4
.L_87:
        /*00a0*/ 	.byte	0x03, 0x19
        /*00a2*/ 	.short	0x0028


	//----- nvinfo : EIATTR_PARAM_CBANK
	.align		4
        /*00a4*/ 	.byte	0x04, 0x0a
        /*00a6*/ 	.short	(.L_89 - .L_88)
	.align		4
.L_88:
        /*00a8*/ 	.word	index@(.nv.constant0.laplace_kernel)
        /*00ac*/ 	.short	0x0380
        /*00ae*/ 	.short	0x0028


	//----- nvinfo : EIATTR_SW_WAR
	.align		4
.L_89:
        /*00b0*/ 	.byte	0x04, 0x36
        /*00b2*/ 	.short	(.L_91 - .L_90)
.L_90:
        /*00b4*/ 	.word	0x00000008
.L_91:


//--------------------- .nv.info.gaussian_kernel  --------------------------
	.section	.nv.info.gaussian_kernel,"",@"SHT_CUDA_INFO"
	.sectionflags	@""
	.align	4


	//----- nvinfo : EIATTR_CUDA_API_VERSION
	.align		4
        /*0000*/ 	.byte	0x04, 0x37
        /*0002*/ 	.short	(.L_93 - .L_92)
.L_92:
        /*0004*/ 	.word	0x00000082


	//----- nvinfo : EIATTR_KPARAM_INFO
	.align		4
.L_93:
        /*0008*/ 	.byte	0x04, 0x17
        /*000a*/ 	.short	(.L_95 - .L_94)
.L_94:
        /*000c*/ 	.word	0x00000000
        /*0010*/ 	.short	0x0006
        /*0012*/ 	.short	0x0024
        /*0014*/ 	.byte	0x00, 0xf0, 0x11, 0x00


	//----- nvinfo : EIATTR_KPARAM_INFO
	.align		4
.L_95:
        /*0018*/ 	.byte	0x04, 0x17
        /*001a*/ 	.short	(.L_97 - .L_96)
.L_96:
        /*001c*/ 	.word	0x00000000
        /*0020*/ 	.short	0x0005
        /*0022*/ 	.short	0x0020
        /*0024*/ 	.byte	0x00, 0xf0, 0x11, 0x00


	//----- nvinfo : EIATTR_KPARAM_INFO
	.align		4
.L_97:
        /*0028*/ 	.byte	0x04, 0x17
        /*002a*/ 	.short	(.L_99 - .L_98)
.L_98:
        /*002c*/ 	.word	0x00000000
        /*0030*/ 	.short	0x0004
        /*0032*/ 	.short	0x001c
        /*0034*/ 	.byte	0x00, 0xf0, 0x11, 0x00


	//----- nvinfo : EIATTR_KPARAM_INFO
	.align		4
.L_99:
        /*0038*/ 	.byte	0x04, 0x17
        /*003a*/ 	.short	(.L_101 - .L_100)
.L_100:
        /*003c*/ 	.word	0x00000000
        /*0040*/ 	.short	0x0003
        /*0042*/ 	.short	0x0018
        /*0044*/ 	.byte	0x00, 0xf0, 0x11, 0x00


	//----- nvinfo : EIATTR_KPARAM_INFO
	.align		4
.L_101:
        /*0048*/ 	.byte	0x04, 0x17
        /*004a*/ 	.short	(.L_103 - .L_102)
.L_102:
        /*004c*/ 	.word	0x00000000
        /*0050*/ 	.short	0x0002
        /*0052*/ 	.short	0x0010
        /*0054*/ 	.byte	0x00, 0xf5, 0x21, 0x00


	//----- nvinfo : EIATTR_KPARAM_INFO
	.align		4
.L_103:
        /*0058*/ 	.byte	0x04, 0x17
        /*005a*/ 	.short	(.L_105 - .L_104)
.L_104:
        /*005c*/ 	.word	0x00000000
        /*0060*/ 	.short	0x0001
        /*0062*/ 	.short	0x0008
        /*0064*/ 	.byte	0x00, 0xf5, 0x21, 0x00


	//----- nvinfo : EIATTR_KPARAM_INFO
	.align		4
.L_105:
        /*0068*/ 	.byte	0x04, 0x17
        /*006a*/ 	.short	(.L_107 - .L_106)
.L_106:
        /*006c*/ 	.word	0x00000000
        /*0070*/ 	.short	0x0000
        /*0072*/ 	.short	0x0000
        /*0074*/ 	.byte	0x00, 0xf5, 0x21, 0x00


	//----- nvinfo : EIATTR_SPARSE_MMA_MASK
	.align		4
.L_107:
        /*0078*/ 	.byte	0x03, 0x50
        /*007a*/ 	.short	0x0000


	//----- nvinfo : EIATTR_MAXREG_COUNT
	.align		4
        /*007c*/ 	.byte	0x03, 0x1b
        /*007e*/ 	.short	0x00ff


	//----- nvinfo : EIATTR_MERCURY_ISA_VERSION
	.align		4
        /*0080*/ 	.byte	0x03, 0x5f
        /*0082*/ 	.short	0x0101


	//----- nvinfo : EIATTR_VRC_CTA_INIT_COUNT
	.align		4
        /*0084*/ 	.byte	0x02, 0x4a
	.zero		1
	.zero		1


	//----- nvinfo : EIATTR_EXIT_INSTR_OFFSETS
	.align		4
        /*0088*/ 	.byte	0x04, 0x1c
        /*008a*/ 	.short	(.L_109 - .L_108)


	//   ....[0]....
.L_108:
        /*008c*/ 	.word	0x00000070


	//   ....[1]....
        /*0090*/ 	.word	0x000002c0


	//   ....[2]....
        /*0094*/ 	.word	0x00000bc0


	//----- nvinfo : EIATTR_CRS_STACK_SIZE
	.align		4
.L_109:
        /*0098*/ 	.byte	0x04, 0x1e
        /*009a*/ 	.short	(.L_111 - .L_110)
.L_110:
        /*009c*/ 	.word	0x00000000


	//----- nvinfo : EIATTR_CBANK_PARAM_SIZE
	.align		4
.L_111:
        /*00a0*/ 	.byte	0x03, 0x19
        /*00a2*/ 	.short	0x0028


	//----- nvinfo : EIATTR_PARAM_CBANK
	.align		4
        /*00a4*/ 	.byte	0x04, 0x0a
        /*00a6*/ 	.short	(.L_113 - .L_112)
	.align		4
.L_112:
        /*00a8*/ 	.word	index@(.nv.constant0.gaussian_kernel)
        /*00ac*/ 	.short	0x0380
        /*00ae*/ 	.short	0x0028


	//----- nvinfo : EIATTR_SW_WAR
	.align		4
.L_113:
        /*00b0*/ 	.byte	0x04, 0x36
        /*00b2*/ 	.short	(.L_115 - .L_114)
.L_114:
        /*00b4*/ 	.word	0x00000008
.L_115:


//--------------------- .nv.callgraph             --------------------------
	.section	.nv.callgraph,"",@"SHT_CUDA_CALLGRAPH"
	.align	4
	.sectionentsize	8
	.align		4
        /*0000*/ 	.word	0x00000000
	.align		4
        /*0004*/ 	.word	0xffffffff
	.align		4
        /*0008*/ 	.word	0x00000000
	.align		4
        /*000c*/ 	.word	0xfffffffe
	.align		4
        /*0010*/ 	.word	0x00000000
	.align		4
        /*0014*/ 	.word	0xfffffffd
	.align		4
        /*0018*/ 	.word	0x00000000
	.align		4
        /*001c*/ 	.word	0xfffffffc


//--------------------- .text.loo_error           --------------------------
	.section	.text.loo_error,"ax",@progbits
	.align	128
        .global         loo_error
        .type           loo_error,@function
        .size           loo_error,(.L_x_66 - loo_error)
        .other          loo_error,@"STO_CUDA_ENTRY STV_DEFAULT"
loo_error:
.text.loo_error:
[----:B------:R-:W-:Y:S01]  /*0000*/  LDC R1, c[0x0][0x37c] ;  /* 0x0000df00ff017b82 */ /* 0x000fe20000000800 */
[----:B------:R-:W0:Y:S07]  /*0010*/  S2R R13, SR_TID.X ;  /* 0x00000000000d7919 */ /* 0x000e2e0000002100 */
[----:B------:R-:W0:Y:S01]  /*0020*/  S2UR UR4, SR_CTAID.X ;  /* 0x00000000000479c3 */ /* 0x000e220000002500 */
[----:B------:R-:W1:Y:S07]  /*0030*/  LDCU UR5, c[0x0][0x3a0] ;  /* 0x00007400ff0577ac */ /* 0x000e6e0008000800 */
[----:B------:R-:W0:Y:S02]  /*0040*/  LDC R2, c[0x0][0x360] ;  /* 0x0000d800ff027b82 */ /* 0x000e240000000800 */
[----:B0-----:R-:W-:-:S05]  /*0050*/  IMAD R13, R2, UR4, R13 ;  /* 0x00000004020d7c24 */ /* 0x001fca000f8e020d */
[----:B-1----:R-:W-:-:S13]  /*0060*/  ISETP.GE.AND P0, PT, R13, UR5, PT ;  /* 0x000000050d007c0c */ /* 0x002fda000bf06270 */
[----:B------:R-:W-:Y:S05]  /*0070*/  @P0 EXIT ;  /* 0x000000000000094d */ /* 0x000fea0003800000 */
[----:B------:R-:W0:Y:S01]  /*0080*/  LDC.64 R10, c[0x0][0x390] ;  /* 0x0000e400ff0a7b82 */ /* 0x000e220000000a00 */
[----:B------:R-:W1:Y:S01]  /*0090*/  LDCU UR4, c[0x0][0x370] ;  /* 0x00006e00ff0477ac */ /* 0x000e620008000800 */
[----:B------:R-:W2:Y:S06]  /*00a0*/  LDCU.64 UR6, c[0x0][0x358] ;  /* 0x00006b00ff0677ac */ /* 0x000eac0008000a00 */
[----:B------:R-:W3:Y:S01]  /*00b0*/  LDC.64 R8, c[0x0][0x398] ;  /* 0x0000e600ff087b82 */ /* 0x000ee20000000a00 */
[----:B------:R-:W4:Y:S07]  /*00c0*/  LDCU UR5, c[0x0][0x3a0] ;  /* 0x00007400ff0577ac */ /* 0x000f2e0008000800 */
[----:B------:R-:W0:Y:S01]  /*00d0*/  LDC.64 R6, c[0x0][0x380] ;  /* 0x0000e000ff067b82 */ /* 0x000e220000000a00 */
[----:B-1----:R-:W-:-:S07]  /*00e0*/  IMAD R2, R2, UR4, RZ ;  /* 0x0000000402027c24 */ /* 0x002fce000f8e02ff */
[----:B--2---:R-:W1:Y:S02]  /*00f0*/  LDC.64 R4, c[0x0][0x388] ;  /* 0x0000e200ff047b82 */ /* 0x004e640000000a00 */
.L_x_2:
[----:B----4-:R-:W-:-:S04]  /*0100*/  IMAD R21, R13, UR5, R13 ;  /* 0x000000050d157c24 */ /* 0x010fc8000f8e020d */
[----:B0-----:R-:W-:-:S05]  /*0110*/  IMAD.WIDE R20, R21, 0x4, R10 ;  /* 0x0000000415147825 */ /* 0x001fca00078e020a */
[----:B--2---:R-:W2:Y:S01]  /*0120*/  LDG.E R3, desc[UR6][R20.64] ;  /* 0x0000000614037981 */ /* 0x004ea2000c1e1900 */
[----:B------:R-:W-:-:S04]  /*0130*/  IMAD.WIDE R18, R13, 0x4, R6 ;  /* 0x000000040d127825 */ /* 0x000fc800078e0206 */
[----:B-1----:R-:W-:Y:S02]  /*0140*/  IMAD.WIDE R16, R13, 0x4, R4 ;  /* 0x000000040d107825 */ /* 0x002fe400078e0204 */
[----:B------:R-:W4:Y:S04]  /*0150*/  LDG.E R19, desc[UR6][R18.64] ;  /* 0x0000000612137981 */ /* 0x000f28000c1e1900 */
[----:B------:R-:W4:Y:S01]  /*0160*/  LDG.E R0, desc[UR6][R16.64] ;  /* 0x0000000610007981 */ /* 0x000f22000c1e1900 */
[----:B------:R-:W-:Y:S01]  /*0170*/  BSSY.RECONVERGENT B0, `(.L_x_0) ;  /* 0x0000011000007945 */ /* 0x000fe20003800200 */
[----:B--2---:R-:W-:-:S04]  /*0180*/  FADD R3, -R3, 1 ;  /* 0x3f80000003037421 */ /* 0x004fc80000000100 */
[----:B------:R-:W0:Y:S01]  /*0190*/  MUFU.RCP R12, R3 ;  /* 0x00000003000c7308 */ /* 0x000e220000001000 */
[----:B----4-:R-:W-:-:S07]  /*01a0*/  FADD R0, R0, -R19 ;  /* 0x8000001300007221 */ /* 0x010fce0000000000 */
[----:B------:R-:W1:Y:S01]  /*01b0*/  FCHK P0, R0, R3 ;  /* 0x0000000300007302 */ /* 0x000e620000000000 */
[----:B0-----:R-:W-:-:S04]  /*01c0*/  FFMA R15, -R3, R12, 1 ;  /* 0x3f800000030f7423 */ /* 0x001fc8000000010c */
[----:B------:R-:W-:Y:S01]  /*01d0*/  FFMA R23, R12, R15, R12 ;  /* 0x0000000f0c177223 */ /* 0x000fe2000000000c */
[----:B------:R-:W-:-:S03]  /*01e0*/  IMAD.MOV.U32 R15, RZ, RZ, R13 ;  /* 0x000000ffff0f7224 */ /* 0x000fc600078e000d */
[----:B------:R-:W-:Y:S01]  /*01f0*/  FFMA R12, R0, R23, RZ ;  /* 0x00000017000c7223 */ /* 0x000fe200000000ff */
[----:B------:R-:W-:-:S03]  /*0200*/  IMAD.IADD R13, R2, 0x1, R13 ;  /* 0x00000001020d7824 */ /* 0x000fc600078e020d */
[----:B------:R-:W-:Y:S02]  /*0210*/  FFMA R14, -R3, R12, R0 ;  /* 0x0000000c030e7223 */ /* 0x000fe40000000100 */
[----:B------:R-:W-:Y:S02]  /*0220*/  ISETP.GE.AND P2, PT, R13, UR5, PT ;  /* 0x000000050d007c0c */ /* 0x000fe4000bf46270 */
[----:B------:R-:W-:Y:S01]  /*0230*/  FFMA R12, R23, R14, R12 ;  /* 0x0000000e170c7223 */ /* 0x000fe2000000000c */
[----:B-1----:R-:W-:Y:S10]  /*0240*/  @!P0 BRA `(.L_x_1) ;  /* 0x00000000000c8947 */ /* 0x002ff40003800000 */
[----:B------:R-:W-:-:S07]  /*0250*/  MOV R12, 0x270 ;  /* 0x00000270000c7802 */ /* 0x000fce0000000f00 */
[----:B---3--:R-:W-:Y:S05]  /*0260*/  CALL.REL.NOINC `($__internal_0_$__cuda_sm3x_div_rn_noftz_f32_slowpath) ;  /* 0x00000000001c7944 */ /* 0x008fea0003c00000 */
[----:B------:R-:W-:-:S07]  /*0270*/  IMAD.MOV.U32 R12, RZ, RZ, R0 ;  /* 0x000000ffff0c7224 */ /* 0x000fce00078e0000 */
.L_x_1:
[----:B------:R-:W-:Y:S05]  /*0280*/  BSYNC.RECONVERGENT B0 ;  /* 0x0000000000007941 */ /* 0x000fea0003800200 */
.L_x_0:
[----:B------:R-:W-:Y:S01]  /*0290*/  FMUL R3, R12, R12 ;  /* 0x0000000c0c037220 */ /* 0x000fe20000400000 */
[----:B---3--:R-:W-:-:S05]  /*02a0*/  IMAD.WIDE R14, R15, 0x4, R8 ;  /* 0x000000040f0e7825 */ /* 0x008fca00078e0208 */
[----:B------:R2:W-:Y:S01]  /*02b0*/  STG.E desc[UR6][R14.64], R3 ;  /* 0x000000030e007986 */ /* 0x0005e2000c101906 */
[----:B------:R-:W-:Y:S05]  /*02c0*/  @!P2 BRA `(.L_x_2) ;  /* 0xfffffffc008ca947 */ /* 0x000fea000383ffff */
[----:B------:R-:W-:Y:S05]  /*02d0*/  EXIT ;  /* 0x000000000000794d */ /* 0x000fea0003800000 */
        .weak           $__internal_0_$__cuda_sm3x_div_rn_noftz_f32_slowpath
        .type           $__internal_0_$__cuda_sm3x_div_rn_noftz_f32_slowpath,@function
        .size           $__internal_0_$__cuda_sm3x_div_rn_noftz_f32_slowpath,(.L_x_66 - $__internal_0_$__cuda_sm3x_div_rn_noftz_f32_slowpath)
$__internal_0_$__cuda_sm3x_div_rn_noftz_f32_slowpath:
[--C-:B------:R-:W-:Y:S01]  /*02e0*/  SHF.R.U32.HI R14, RZ, 0x17, R3.reuse ;  /* 0x00000017ff0e7819 */ /* 0x100fe20000011603 */
[----:B------:R-:W-:Y:S01]  /*02f0*/  BSSY.RECONVERGENT B1, `(.L_x_3) ;  /* 0x0000064000017945 */ /* 0x000fe20003800200 */
[--C-:B------:R-:W-:Y:S01]  /*0300*/  SHF.R.U32.HI R16, RZ, 0x17, R0.reuse ;  /* 0x00000017ff107819 */ /* 0x100fe20000011600 */
[----:B------:R-:W-:Y:S01]  /*0310*/  IMAD.MOV.U32 R17, RZ, RZ, R0 ;  /* 0x000000ffff117224 */ /* 0x000fe200078e0000 */
[----:B------:R-:W-:Y:S01]  /*0320*/  LOP3.LUT R14, R14, 0xff, RZ, 0xc0, !PT ;  /* 0x000000ff0e0e7812 */ /* 0x000fe200078ec0ff */
[----:B------:R-:W-:Y:S01]  /*0330*/  IMAD.MOV.U32 R18, RZ, RZ, R3 ;  /* 0x000000ffff127224 */ /* 0x000fe200078e0003 */
[----:B------:R-:W-:-:S03]  /*0340*/  LOP3.LUT R19, R16, 0xff, RZ, 0xc0, !PT ;  /* 0x000000ff10137812 */ /* 0x000fc600078ec0ff */
[----:B------:R-:W-:Y:S02]  /*0350*/  VIADD R21, R14, 0xffffffff ;  /* 0xffffffff0e157836 */ /* 0x000fe40000000000 */
[----:B------:R-:W-:-:S03]  /*0360*/  VIADD R20, R19, 0xffffffff ;  /* 0xffffffff13147836 */ /* 0x000fc60000000000 */
[----:B------:R-:W-:-:S04]  /*0370*/  ISETP.GT.U32.AND P0, PT, R21, 0xfd, PT ;  /* 0x000000fd1500780c */ /* 0x000fc80003f04070 */
[----:B------:R-:W-:-:S13]  /*0380*/  ISETP.GT.U32.OR P0, PT, R20, 0xfd, P0 ;  /* 0x000000fd1400780c */ /* 0x000fda0000704470 */
[----:B------:R-:W-:Y:S01]  /*0390*/  @!P0 IMAD.MOV.U32 R16, RZ, RZ, RZ ;  /* 0x000000ffff108224 */ /* 0x000fe200078e00ff */
[----:B------:R-:W-:Y:S06]  /*03a0*/  @!P0 BRA `(.L_x_4) ;  /* 0x00000000005c8947 */ /* 0x000fec0003800000 */
[----:B------:R-:W-:Y:S02]  /*03b0*/  FSETP.GTU.FTZ.AND P0, PT, |R0|, +INF , PT ;  /* 0x7f8000000000780b */ /* 0x000fe40003f1c200 */
[----:B------:R-:W-:-:S04]  /*03c0*/  FSETP.GTU.FTZ.AND P1, PT, |R3|, +INF , PT ;  /* 0x7f8000000300780b */ /* 0x000fc80003f3c200 */
[----:B------:R-:W-:-:S13]  /*03d0*/  PLOP3.LUT P0, PT, P0, P1, PT, 0xf8, 0x8f ;  /* 0x00000000008f781c */ /* 0x000fda0000703f70 */
[----:B------:R-:W-:Y:S05]  /*03e0*/  @P0 BRA `(.L_x_5) ;  /* 0x00000004004c0947 */ /* 0x000fea0003800000 */
[----:B------:R-:W-:-:S13]  /*03f0*/  LOP3.LUT P0, RZ, R18, 0x7fffffff, R17, 0xc8, !PT ;  /* 0x7fffffff12ff7812 */ /* 0x000fda000780c811 */
[----:B------:R-:W-:Y:S05]  /*0400*/  @!P0 BRA `(.L_x_6) ;  /* 0x00000004003c8947 */ /* 0x000fea0003800000 */
[C---:B------:R-:W-:Y:S02]  /*0410*/  FSETP.NEU.FTZ.AND P3, PT, |R0|.reuse, +INF , PT ;  /* 0x7f8000000000780b */ /* 0x040fe40003f7d200 */
[----:B------:R-:W-:Y:S02]  /*0420*/  FSETP.NEU.FTZ.AND P1, PT, |R3|, +INF , PT ;  /* 0x7f8000000300780b */ /* 0x000fe40003f3d200 */
[----:B------:R-:W-:-:S11]  /*0430*/  FSETP.NEU.FTZ.AND P0, PT, |R0|, +INF , PT ;  /* 0x7f8000000000780b */ /* 0x000fd60003f1d200 */
[----:B------:R-:W-:Y:S05]  /*0440*/  @!P1 BRA !P3, `(.L_x_6) ;  /* 0x00000004002c9947 */ /* 0x000fea0005800000 */
[----:B------:R-:W-:-:S04]  /*0450*/  LOP3.LUT P3, RZ, R17, 0x7fffffff, RZ, 0xc0, !PT ;  /* 0x7fffffff11ff7812 */ /* 0x000fc8000786c0ff */
[----:B------:R-:W-:-:S13]  /*0460*/  PLOP3.LUT P1, PT, P1, P3, PT, 0x2f, 0xf2 ;  /* 0x0000000000f2781c */ /* 0x000fda0000f26577 */
[----:B------:R-:W-:Y:S05]  /*0470*/  @P1 BRA `(.L_x_7) ;  /* 0x0000000400181947 */ /* 0x000fea0003800000 */
[----:B------:R-:W-:-:S04]  /*0480*/  LOP3.LUT P1, RZ, R18, 0x7fffffff, RZ, 0xc0, !PT ;  /* 0x7fffffff12ff7812 */ /* 0x000fc8000782c0ff */
[----:B------:R-:W-:-:S13]  /*0490*/  PLOP3.LUT P0, PT, P0, P1, PT, 0x2f, 0xf2 ;  /* 0x0000000000f2781c */ /* 0x000fda0000702577 */
[----:B------:R-:W-:Y:S05]  /*04a0*/  @P0 BRA `(.L_x_8) ;  /* 0x0000000400000947 */ /* 0x000fea0003800000 */
[----:B------:R-:W-:Y:S02]  /*04b0*/  ISETP.GE.AND P0, PT, R20, RZ, PT ;  /* 0x000000ff1400720c */ /* 0x000fe40003f06270 */
[----:B------:R-:W-:-:S11]  /*04c0*/  ISETP.GE.AND P1, PT, R21, RZ, PT ;  /* 0x000000ff1500720c */ /* 0x000fd60003f26270 */
[----:B------:R-:W-:Y:S02]  /*04d0*/  @P0 IMAD.MOV.U32 R16, RZ, RZ, RZ ;  /* 0x000000ffff100224 */ /* 0x000fe400078e00ff */
[----:B------:R-:W-:Y:S01]  /*04e0*/  @!P0 FFMA R17, R0, 1.84467440737095516160e+19, RZ ;  /* 0x5f80000000118823 */ /* 0x000fe200000000ff */
[----:B------:R-:W-:Y:S02]  /*04f0*/  @!P0 IMAD.MOV.U32 R16, RZ, RZ, -0x40 ;  /* 0xffffffc0ff108424 */ /* 0x000fe400078e00ff */
[----:B------:R-:W-:Y:S02]  /*0500*/  @!P1 FFMA R18, R3, 1.84467440737095516160e+19, RZ ;  /* 0x5f80000003129823 */ /* 0x000fe400000000ff */
[----:B------:R-:W-:-:S07]  /*0510*/  @!P1 VIADD R16, R16, 0x40 ;  /* 0x0000004010109836 */ /* 0x000fce0000000000 */
.L_x_4:
[----:B------:R-:W-:Y:S01]  /*0520*/  LEA R3, R14, 0xc0800000, 0x17 ;  /* 0xc08000000e037811 */ /* 0x000fe200078eb8ff */
[----:B------:R-:W-:Y:S01]  /*0530*/  VIADD R19, R19, 0xffffff81 ;  /* 0xffffff8113137836 */ /* 0x000fe20000000000 */
[----:B------:R-:W-:Y:S02]  /*0540*/  BSSY.RECONVERGENT B2, `(.L_x_9) ;  /* 0x0000035000027945 */ /* 0x000fe40003800200 */
[----:B------:R-:W-:Y:S01]  /*0550*/  IADD3 R20, PT, PT, -R3, R18, RZ ;  /* 0x0000001203147210 */ /* 0x000fe20007ffe1ff */
[C---:B------:R-:W-:Y:S01]  /*0560*/  IMAD R0, R19.reuse, -0x800000, R17 ;  /* 0xff80000013007824 */ /* 0x040fe200078e0211 */
[----:B------:R-:W-:Y:S02]  /*0570*/  IADD3 R19, PT, PT, R19, 0x7f, -R14 ;  /* 0x0000007f13137810 */ /* 0x000fe40007ffe80e */
[----:B------:R-:W0:Y:S01]  /*0580*/  MUFU.RCP R3, R20 ;  /* 0x0000001400037308 */ /* 0x000e220000001000 */
[----:B------:R-:W-:Y:S02]  /*0590*/  FADD.FTZ R21, -R20, -RZ ;  /* 0x800000ff14157221 */ /* 0x000fe40000010100 */
[----:B------:R-:W-:-:S02]  /*05a0*/  IMAD.IADD R19, R19, 0x1, R16 ;  /* 0x0000000113137824 */ /* 0x000fc400078e0210 */
[----:B0-----:R-:W-:-:S04]  /*05b0*/  FFMA R18, R3, R21, 1 ;  /* 0x3f80000003127423 */ /* 0x001fc80000000015 */
[----:B------:R-:W-:-:S04]  /*05c0*/  FFMA R3, R3, R18, R3 ;  /* 0x0000001203037223 */ /* 0x000fc80000000003 */
[----:B------:R-:W-:-:S04]  /*05d0*/  FFMA R18, R0, R3, RZ ;  /* 0x0000000300127223 */ /* 0x000fc800000000ff */
[----:B------:R-:W-:-:S04]  /*05e0*/  FFMA R17, R21, R18, R0 ;  /* 0x0000001215117223 */ /* 0x000fc80000000000 */
[----:B------:R-:W-:-:S04]  /*05f0*/  FFMA R18, R3, R17, R18 ;  /* 0x0000001103127223 */ /* 0x000fc80000000012 */
[----:B------:R-:W-:-:S04]  /*0600*/  FFMA R21, R21, R18, R0 ;  /* 0x0000001215157223 */ /* 0x000fc80000000000 */
[----:B------:R-:W-:-:S05]  /*0610*/  FFMA R0, R3, R21, R18 ;  /* 0x0000001503007223 */ /* 0x000fca0000000012 */
[----:B------:R-:W-:-:S04]  /*0620*/  SHF.R.U32.HI R14, RZ, 0x17, R0 ;  /* 0x00000017ff0e7819 */ /* 0x000fc80000011600 */
[----:B------:R-:W-:-:S05]  /*0630*/  LOP3.LUT R14, R14, 0xff, RZ, 0xc0, !PT ;  /* 0x000000ff0e0e7812 */ /* 0x000fca00078ec0ff */
[----:B------:R-:W-:-:S04]  /*0640*/  IMAD.IADD R20, R14, 0x1, R19 ;  /* 0x000000010e147824 */ /* 0x000fc800078e0213 */
[----:B------:R-:W-:-:S05]  /*0650*/  VIADD R14, R20, 0xffffffff ;  /* 0xffffffff140e7836 */ /* 0x000fca0000000000 */
[----:B------:R-:W-:-:S13]  /*0660*/  ISETP.GE.U32.AND P0, PT, R14, 0xfe, PT ;  /* 0x000000fe0e00780c */ /* 0x000fda0003f06070 */
[----:B------:R-:W-:Y:S05]  /*0670*/  @!P0 BRA `(.L_x_10) ;  /* 0x0000000000808947 */ /* 0x000fea0003800000 */
[----:B------:R-:W-:-:S13]  /*0680*/  ISETP.GT.AND P0, PT, R20, 0xfe, PT ;  /* 0x000000fe1400780c */ /* 0x000fda0003f04270 */
[----:B------:R-:W-:Y:S05]  /*0690*/  @P0 BRA `(.L_x_11) ;  /* 0x00000000006c0947 */ /* 0x000fea0003800000 */
[----:B------:R-:W-:-:S13]  /*06a0*/  ISETP.GE.AND P0, PT, R20, 0x1, PT ;  /* 0x000000011400780c */ /* 0x000fda0003f06270 */
[----:B------:R-:W-:Y:S05]  /*06b0*/  @P0 BRA `(.L_x_12) ;  /* 0x0000000000740947 */ /* 0x000fea0003800000 */
[----:B------:R-:W-:Y:S02]  /*06c0*/  ISETP.GE.AND P0, PT, R20, -0x18, PT ;  /* 0xffffffe81400780c */ /* 0x000fe40003f06270 */
[----:B------:R-:W-:-:S11]  /*06d0*/  LOP3.LUT R0, R0, 0x80000000, RZ, 0xc0, !PT ;  /* 0x8000000000007812 */ /* 0x000fd600078ec0ff */
[----:B------:R-:W-:Y:S05]  /*06e0*/  @!P0 BRA `(.L_x_12) ;  /* 0x0000000000688947 */ /* 0x000fea0003800000 */
[CCC-:B------:R-:W-:Y:S01]  /*06f0*/  FFMA.RZ R14, R3.reuse, R21.reuse, R18.reuse ;  /* 0x00000015030e7223 */ /* 0x1c0fe2000000c012 */
[C---:B------:R-:W-:Y:S01]  /*0700*/  VIADD R17, R20.reuse, 0x20 ;  /* 0x0000002014117836 */ /* 0x040fe20000000000 */
[C---:B------:R-:W-:Y:S02]  /*0710*/  ISETP.NE.AND P3, PT, R20.reuse, RZ, PT ;  /* 0x000000ff1400720c */ /* 0x040fe40003f65270 */
[----:B------:R-:W-:Y:S02]  /*0720*/  ISETP.NE.AND P1, PT, R20, RZ, PT ;  /* 0x000000ff1400720c */ /* 0x000fe40003f25270 */
[----:B------:R-:W-:Y:S01]  /*0730*/  LOP3.LUT R16, R14, 0x7fffff, RZ, 0xc0, !PT ;  /* 0x007fffff0e107812 */ /* 0x000fe200078ec0ff */
[CCC-:B------:R-:W-:Y:S01]  /*0740*/  FFMA.RP R14, R3.reuse, R21.reuse, R18.reuse ;  /* 0x00000015030e7223 */ /* 0x1c0fe20000008012 */
[----:B------:R-:W-:Y:S01]  /*0750*/  FFMA.RM R3, R3, R21, R18 ;  /* 0x0000001503037223 */ /* 0x000fe20000004012 */
[----:B------:R-:W-:Y:S02]  /*0760*/  IADD3 R18, PT, PT, -R20, RZ, RZ ;  /* 0x000000ff14127210 */ /* 0x000fe40007ffe1ff */
[----:B------:R-:W-:-:S02]  /*0770*/  LOP3.LUT R16, R16, 0x800000, RZ, 0xfc, !PT ;  /* 0x0080000010107812 */ /* 0x000fc400078efcff */
[----:B------:R-:W-:Y:S02]  /*0780*/  FSETP.NEU.FTZ.AND P0, PT, R14, R3, PT ;  /* 0x000000030e00720b */ /* 0x000fe40003f1d000 */
[----:B------:R-:W-:Y:S02]  /*0790*/  SHF.L.U32 R17, R16, R17, RZ ;  /* 0x0000001110117219 */ /* 0x000fe400000006ff */
[----:B------:R-:W-:Y:S02]  /*07a0*/  SEL R3, R18, RZ, P3 ;  /* 0x000000ff12037207 */ /* 0x000fe40001800000 */
[----:B------:R-:W-:Y:S02]  /*07b0*/  ISETP.NE.AND P1, PT, R17, RZ, P1 ;  /* 0x000000ff1100720c */ /* 0x000fe40000f25270 */
[----:B------:R-:W-:Y:S02]  /*07c0*/  SHF.R.U32.HI R3, RZ, R3, R16 ;  /* 0x00000003ff037219 */ /* 0x000fe40000011610 */
[----:B------:R-:W-:-:S02]  /*07d0*/  PLOP3.LUT P0, PT, P0, P1, PT, 0xf8, 0x8f ;  /* 0x00000000008f781c */ /* 0x000fc40000703f70 */
[----:B------:R-:W-:Y:S02]  /*07e0*/  SHF.R.U32.HI R17, RZ, 0x1, R3 ;  /* 0x00000001ff117819 */ /* 0x000fe40000011603 */
[----:B------:R-:W-:-:S04]  /*07f0*/  SEL R14, RZ, 0x1, !P0 ;  /* 0x00000001ff0e7807 */ /* 0x000fc80004000000 */
[----:B------:R-:W-:-:S04]  /*0800*/  LOP3.LUT R14, R14, 0x1, R17, 0xf8, !PT ;  /* 0x000000010e0e7812 */ /* 0x000fc800078ef811 */
[----:B------:R-:W-:-:S05]  /*0810*/  LOP3.LUT R14, R14, R3, RZ, 0xc0, !PT ;  /* 0x000000030e0e7212 */ /* 0x000fca00078ec0ff */
[----:B------:R-:W-:-:S05]  /*0820*/  IMAD.IADD R17, R17, 0x1, R14 ;  /* 0x0000000111117824 */ /* 0x000fca00078e020e */
[----:B------:R-:W-:Y:S01]  /*0830*/  LOP3.LUT R0, R17, R0, RZ, 0xfc, !PT ;  /* 0x0000000011007212 */ /* 0x000fe200078efcff */
[----:B------:R-:W-:Y:S06]  /*0840*/  BRA `(.L_x_12) ;  /* 0x0000000000107947 */ /* 0x000fec0003800000 */
.L_x_11:
[----:B------:R-:W-:-:S04]  /*0850*/  LOP3.LUT R0, R0, 0x80000000, RZ, 0xc0, !PT ;  /* 0x8000000000007812 */ /* 0x000fc800078ec0ff */
[----:B------:R-:W-:Y:S01]  /*0860*/  LOP3.LUT R0, R0, 0x7f800000, RZ, 0xfc, !PT ;  /* 0x7f80000000007812 */ /* 0x000fe200078efcff */
[----:B------:R-:W-:Y:S06]  /*0870*/  BRA `(.L_x_12) ;  /* 0x0000000000047947 */ /* 0x000fec0003800000 */
.L_x_10:
[----:B------:R-:W-:-:S07]  /*0880*/  IMAD R0, R19, 0x800000, R0 ;  /* 0x0080000013007824 */ /* 0x000fce00078e0200 */
.L_x_12:
[----:B------:R-:W-:Y:S05]  /*0890*/  BSYNC.RECONVERGENT B2 ;  /* 0x0000000000027941 */ /* 0x000fea0003800200 */
.L_x_9:
[----:B------:R-:W-:Y:S05]  /*08a0*/  BRA `(.L_x_13) ;  /* 0x0000000000207947 */ /* 0x000fea0003800000 */
.L_x_8:
[----:B------:R-:W-:-:S04]  /*08b0*/  LOP3.LUT R0, R18, 0x80000000, R17, 0x48, !PT ;  /* 0x8000000012007812 */ /* 0x000fc800078e4811 */
[----:B------:R-:W-:Y:S01]  /*08c0*/  LOP3.LUT R0, R0, 0x7f800000, RZ, 0xfc, !PT ;  /* 0x7f80000000007812 */ /* 0x000fe200078efcff */
[----:B------:R-:W-:Y:S06]  /*08d0*/  BRA `(.L_x_13) ;  /* 0x0000000000147947 */ /* 0x000fec0003800000 */
.L_x_7:
[----:B------:R-:W-:Y:S01]  /*08e0*/  LOP3.LUT R0, R18, 0x80000000, R17, 0x48, !PT ;  /* 0x8000000012007812 */ /* 0x000fe200078e4811 */
[----:B------:R-:W-:Y:S06]  /*08f0*/  BRA `(.L_x_13) ;  /* 0x00000000000c7947 */ /* 0x000fec0003800000 */
.L_x_6:
[----:B------:R-:W0:Y:S01]  /*0900*/  MUFU.RSQ R0, -QNAN ;  /* 0xffc0000000007908 */ /* 0x000e220000001400 */
[----:B------:R-:W-:Y:S05]  /*0910*/  BRA `(.L_x_13) ;  /* 0x0000000000047947 */ /* 0x000fea0003800000 */
.L_x_5:
[----:B------:R-:W-:-:S07]  /*0920*/  FADD.FTZ R0, R0, R3 ;  /* 0x0000000300007221 */ /* 0x000fce0000010000 */
.L_x_13:
[----:B------:R-:W-:Y:S05]  /*0930*/  BSYNC.RECONVERGENT B1 ;  /* 0x0000000000017941 */ /* 0x000fea0003800200 */
.L_x_3:
[----:B------:R-:W-:Y:S02]  /*0940*/  IMAD.MOV.U32 R16, RZ, RZ, R12 ;  /* 0x000000ffff107224 */ /* 0x000fe400078e000c */
[----:B------:R-:W-:-:S04]  /*0950*/  IMAD.MOV.U32 R17, RZ, RZ, 0x0 ;  /* 0x00000000ff117424 */ /* 0x000fc800078e00ff */
[----:B0-----:R-:W-:Y:S05]  /*0960*/  RET.REL.NODEC R16 `(loo_error) ;  /* 0xfffffff410a47950 */ /* 0x001fea0003c3ffff */
.L_x_14:
[----:B------:R-:W-:-:S00]  /*0970*/  BRA `(.L_x_14) ;  /* 0xfffffffc00fc7947 */ /* 0x000fc0000383ffff */
[----:B------:R-:W-:-:S00]  /*0980*/  NOP ;  /* 0x0000000000007918 */ /* 0x000fc00000000000 */
[----:B------:R-:W-:-:S00]  /*0990*/  NOP ;  /* 0x0000000000007918 */ /* 0x000fc00000000000 */
[----:B------:R-:W-:-:S00]  /*09a0*/  NOP ;  /* 0x0000000000007918 */ /* 0x000fc00000000000 */
[----:B------:R-:W-:-:S00]  /*09b0*/  NOP ;  /* 0x0000000000007918 */ /* 0x000fc00000000000 */
[----:B------:R-:W-:-:S00]  /*09c0*/  NOP ;  /* 0x0000000000007918 */ /* 0x000fc00000000000 */
[----:B------:R-:W-:-:S00]  /*09d0*/  NOP ;  /* 0x0000000000007918 */ /* 0x000fc00000000000 */
[----:B------:R-:W-:-:S00]  /*09e0*/  NOP ;  /* 0x0000000000007918 */ /* 0x000fc00000000000 */
[----:B------:R-:W-:-:S00]  /*09f0*/  NOP ;  /* 0x0000000000007918 */ /* 0x000fc00000000000 */
.L_x_66:


//--------------------- .text.weights             --------------------------
	.section	.text.weights,"ax",@progbits
	.align	128
        .global         weights
        .type           weights,@function
        .size           weights,(.L_x_67 - weights)
        .other          weights,@"STO_CUDA_ENTRY STV_DEFAULT"
weights:
.text.weights:
        /* <DEDUP_REMOVED lines=8> */
[----:B------:R-:W0:Y:S01]  /*0080*/  S2R R10, SR_TID.Y ;  /* 0x00000000000a7919 */ /* 0x000e220000002200 */
[----:B------:R-:W0:Y:S01]  /*0090*/  S2UR UR4, SR_CTAID.Y ;  /* 0x00000000000479c3 */ /* 0x000e220000002600 */
[----:B------:R-:W1:Y:S01]  /*00a0*/  LDCU.64 UR8, c[0x0][0x358] ;  /* 0x00006b00ff0877ac */ /* 0x000e620008000a00 */
[----:B------:R-:W2:Y:S06]  /*00b0*/  LDCU UR7, c[0x0][0x394] ;  /* 0x00007280ff0777ac */ /* 0x000eac0008000800 */
[----:B------:R-:W0:Y:S01]  /*00c0*/  LDC R11, c[0x0][0x364] ;  /* 0x0000d900ff0b7b82 */ /* 0x000e220000000800 */
[----:B------:R-:W3:Y:S01]  /*00d0*/  LDCU UR5, c[0x0][0x374] ;  /* 0x00006e80ff0577ac */ /* 0x000ee20008000800 */
[----:B------:R-:W4:Y:S02]  /*00e0*/  LDCU UR6, c[0x0][0x370] ;  /* 0x00006e00ff0677ac */ /* 0x000f240008000800 */
[----:B----4-:R-:W-:-:S02]  /*00f0*/  IMAD R13, R13, UR6, RZ ;  /* 0x000000060d0d7c24 */ /* 0x010fc4000f8e02ff */
[C---:B0-----:R-:W-:Y:S02]  /*0100*/  IMAD R10, R11.reuse, UR4, R10 ;  /* 0x000000040b0a7c24 */ /* 0x041fe4000f8e020a */
[----:B-123--:R-:W-:-:S07]  /*0110*/  IMAD R11, R11, UR5, RZ ;  /* 0x000000050b0b7c24 */ /* 0x00efce000f8e02ff */
.L_x_21:
[----:B0-----:R-:W0:Y:S01]  /*0120*/  LDCU UR4, c[0x0][0x394] ;  /* 0x00007280ff0477ac */ /* 0x001e220008000800 */
[----:B------:R-:W-:Y:S01]  /*0130*/  BSSY.RECONVERGENT B0, `(.L_x_15) ;  /* 0x0000021000007945 */ /* 0x000fe20003800200 */
[----:B0-----:R-:W-:-:S13]  /*0140*/  ISETP.GE.AND P0, PT, R10, UR4, PT ;  /* 0x000000040a007c0c */ /* 0x001fda000bf06270 */
[----:B------:R-:W-:Y:S05]  /*0150*/  @P0 BRA `(.L_x_16) ;  /* 0x0000000000780947 */ /* 0x000fea0003800000 */
[----:B------:R-:W0:Y:S01]  /*0160*/  LDC.64 R6, c[0x0][0x388] ;  /* 0x0000e200ff067b82 */ /* 0x000e220000000a00 */
[----:B------:R-:W-:-:S07]  /*0170*/  IMAD.MOV.U32 R12, RZ, RZ, R10 ;  /* 0x000000ffff0c7224 */ /* 0x000fce00078e000a */
[----:B------:R-:W1:Y:S01]  /*0180*/  LDC.64 R8, c[0x0][0x380] ;  /* 0x0000e000ff087b82 */ /* 0x000e620000000a00 */
[----:B0-----:R-:W-:-:S07]  /*0190*/  IMAD.WIDE R6, R2, 0x4, R6 ;  /* 0x0000000402067825 */ /* 0x001fce00078e0206 */
.L_x_20:
[----:B------:R-:W2:Y:S01]  /*01a0*/  LDG.E R3, desc[UR8][R6.64] ;  /* 0x0000000806037981 */ /* 0x000ea2000c1e1900 */
[--C-:B0-----:R-:W-:Y:S01]  /*01b0*/  IMAD R5, R2, UR7, R12.reuse ;  /* 0x0000000702057c24 */ /* 0x101fe2000f8e020c */
[----:B------:R-:W-:Y:S01]  /*01c0*/  BSSY.RECONVERGENT B1, `(.L_x_17) ;  /* 0x0000015000017945 */ /* 0x000fe20003800200 */
[----:B------:R-:W-:Y:S02]  /*01d0*/  IMAD.IADD R12, R11, 0x1, R12 ;  /* 0x000000010b0c7824 */ /* 0x000fe400078e020c */
[----:B------:R-:W-:Y:S02]  /*01e0*/  IMAD.MOV.U32 R15, RZ, RZ, RZ ;  /* 0x000000ffff0f7224 */ /* 0x000fe400078e00ff */
[----:B-1----:R-:W-:Y:S01]  /*01f0*/  IMAD.WIDE R4, R5, 0x4, R8 ;  /* 0x0000000405047825 */ /* 0x002fe200078e0208 */
[----:B------:R-:W-:Y:S02]  /*0200*/  ISETP.GE.AND P2, PT, R12, UR7, PT ;  /* 0x000000070c007c0c */ /* 0x000fe4000bf46270 */
[----:B--2---:R-:W-:-:S13]  /*0210*/  FSETP.GT.AND P0, PT, R3, RZ, PT ;  /* 0x000000ff0300720b */ /* 0x004fda0003f04000 */
[----:B------:R-:W-:Y:S05]  /*0220*/  @!P0 BRA `(.L_x_18) ;  /* 0x0000000000388947 */ /* 0x000fea0003800000 */
[----:B------:R-:W2:Y:S01]  /*0230*/  LDG.E R0, desc[UR8][R4.64] ;  /* 0x0000000804007981 */ /* 0x000ea2000c1e1900 */
[----:B------:R-:W0:Y:S01]  /*0240*/  MUFU.RCP R14, R3 ;  /* 0x00000003000e7308 */ /* 0x000e220000001000 */
[----:B------:R-:W-:Y:S01]  /*0250*/  BSSY.RECONVERGENT B2, `(.L_x_18) ;  /* 0x000000b000027945 */ /* 0x000fe20003800200 */
[----:B0-----:R-:W-:-:S04]  /*0260*/  FFMA R15, -R3, R14, 1 ;  /* 0x3f800000030f7423 */ /* 0x001fc8000000010e */
[----:B------:R-:W-:Y:S02]  /*0270*/  FFMA R15, R14, R15, R14 ;  /* 0x0000000f0e0f7223 */ /* 0x000fe4000000000e */
[----:B--2---:R-:W0:Y:S02]  /*0280*/  FCHK P0, R0, R3 ;  /* 0x0000000300007302 */ /* 0x004e240000000000 */
[----:B------:R-:W-:-:S04]  /*0290*/  FFMA R14, R0, R15, RZ ;  /* 0x0000000f000e7223 */ /* 0x000fc800000000ff */
[----:B------:R-:W-:-:S04]  /*02a0*/  FFMA R16, -R3, R14, R0 ;  /* 0x0000000e03107223 */ /* 0x000fc80000000100 */
[----:B------:R-:W-:Y:S01]  /*02b0*/  FFMA R15, R15, R16, R14 ;  /* 0x000000100f0f7223 */ /* 0x000fe2000000000e */
[----:B0-----:R-:W-:Y:S06]  /*02c0*/  @!P0 BRA `(.L_x_19) ;  /* 0x00000000000c8947 */ /* 0x001fec0003800000 */
[----:B------:R-:W-:-:S07]  /*02d0*/  MOV R14, 0x2f0 ;  /* 0x000002f0000e7802 */ /* 0x000fce0000000f00 */
[----:B------:R-:W-:Y:S05]  /*02e0*/  CALL.REL.NOINC `($__internal_1_$__cuda_sm3x_div_rn_noftz_f32_slowpath) ;  /* 0x00000000002c7944 */ /* 0x000fea0003c00000 */
[----:B------:R-:W-:-:S07]  /*02f0*/  IMAD.MOV.U32 R15, RZ, RZ, R0 ;  /* 0x000000ffff0f7224 */ /* 0x000fce00078e0000 */
.L_x_19:
[----:B------:R-:W-:Y:S05]  /*0300*/  BSYNC.RECONVERGENT B2 ;  /* 0x0000000000027941 */ /* 0x000fea0003800200 */
.L_x_18:
[----:B------:R-:W-:Y:S05]  /*0310*/  BSYNC.RECONVERGENT B1 ;  /* 0x0000000000017941 */ /* 0x000fea0003800200 */
.L_x_17:
[----:B------:R0:W-:Y:S01]  /*0320*/  STG.E desc[UR8][R4.64], R15 ;  /* 0x0000000f04007986 */ /* 0x0001e2000c101908 */
[----:B------:R-:W-:Y:S05]  /*0330*/  @!P2 BRA `(.L_x_20) ;  /* 0xfffffffc0098a947 */ /* 0x000fea000383ffff */
.L_x_16:
[----:B------:R-:W-:Y:S05]  /*0340*/  BSYNC.RECONVERGENT B0 ;  /* 0x0000000000007941 */ /* 0x000fea0003800200 */
.L_x_15:
[----:B------:R-:W1:Y:S01]  /*0350*/  LDCU UR4, c[0x0][0x390] ;  /* 0x00007200ff0477ac */ /* 0x000e620008000800 */
[----:B------:R-:W-:-:S05]  /*0360*/  IMAD.IADD R2, R13, 0x1, R2 ;  /* 0x000000010d027824 */ /* 0x000fca00078e0202 */
[----:B-1----:R-:W-:-:S13]  /*0370*/  ISETP.GE.AND P0, PT, R2, UR4, PT ;  /* 0x0000000402007c0c */ /* 0x002fda000bf06270 */
[----:B------:R-:W-:Y:S05]  /*0380*/  @!P0 BRA `(.L_x_21) ;  /* 0xfffffffc00648947 */ /* 0x000fea000383ffff */
[----:B------:R-:W-:Y:S05]  /*0390*/  EXIT ;  /* 0x000000000000794d */ /* 0x000fea0003800000 */
        .weak           $__internal_1_$__cuda_sm3x_div_rn_noftz_f32_slowpath
        .type           $__internal_1_$__cuda_sm3x_div_rn_noftz_f32_slowpath,@function
        .size           $__internal_1_$__cuda_sm3x_div_rn_noftz_f32_slowpath,(.L_x_67 - $__internal_1_$__cuda_sm3x_div_rn_noftz_f32_slowpath)
$__internal_1_$__cuda_sm3x_div_rn_noftz_f32_slowpath:
        /* <DEDUP_REMOVED lines=36> */
.L_x_23:
[----:B------:R-:W-:Y:S01]  /*05e0*/  LEA R3, R15, 0xc0800000, 0x17 ;  /* 0xc08000000f037811 */ /* 0x000fe200078eb8ff */
[----:B------:R-:W-:Y:S01]  /*05f0*/  VIADD R20, R20, 0xffffff81 ;  /* 0xffffff8114147836 */ /* 0x000fe20000000000 */
[----:B------:R-:W-:Y:S03]  /*0600*/  BSSY.RECONVERGENT B4, `(.L_x_28) ;  /* 0x0000035000047945 */ /* 0x000fe60003800200 */
[----:B------:R-:W-:Y:S02]  /*0610*/  IMAD.IADD R19, R18, 0x1, -R3 ;  /* 0x0000000112137824 */ /* 0x000fe400078e0a03 */
[----:B------:R-:W-:Y:S02]  /*0620*/  IMAD R0, R20, -0x800000, R17 ;  /* 0xff80000014007824 */ /* 0x000fe400078e0211 */
[----:B------:R-:W0:Y:S01]  /*0630*/  MUFU.RCP R3, R19 ;  /* 0x0000001300037308 */ /* 0x000e220000001000 */
[----:B------:R-:W-:-:S04]  /*0640*/  FADD.FTZ R21, -R19, -RZ ;  /* 0x800000ff13157221 */ /* 0x000fc80000010100 */
[----:B0-----:R-:W-:-:S04]  /*0650*/  FFMA R18, R3, R21, 1 ;  /* 0x3f80000003127423 */ /* 0x001fc80000000015 */
[----:B------:R-:W-:-:S04]  /*0660*/  FFMA R3, R3, R18, R3 ;  /* 0x0000001203037223 */ /* 0x000fc80000000003 */
[----:B------:R-:W-:-:S04]  /*0670*/  FFMA R18, R0, R3, RZ ;  /* 0x0000000300127223 */ /* 0x000fc800000000ff */
[----:B------:R-:W-:-:S04]  /*0680*/  FFMA R17, R21, R18, R0 ;  /* 0x0000001215117223 */ /* 0x000fc80000000000 */
[----:B------:R-:W-:Y:S01]  /*0690*/  FFMA R18, R3, R17, R18 ;  /* 0x0000001103127223 */ /* 0x000fe20000000012 */
[----:B------:R-:W-:-:S03]  /*06a0*/  IADD3 R17, PT, PT, R20, 0x7f, -R15 ;  /* 0x0000007f14117810 */ /* 0x000fc60007ffe80f */
[----:B------:R-:W-:Y:S02]  /*06b0*/  FFMA R21, R21, R18, R0 ;  /* 0x0000001215157223 */ /* 0x000fe40000000000 */
[----:B------:R-:W-:Y:S02]  /*06c0*/  IMAD.IADD R17, R17, 0x1, R16 ;  /* 0x0000000111117824 */ /* 0x000fe400078e0210 */
        /* <DEDUP_REMOVED lines=14> */
[-CC-:B------:R-:W-:Y:S01]  /*07b0*/  FFMA.RZ R15, R3, R21.reuse, R18.reuse ;  /* 0x00000015030f7223 */ /* 0x180fe2000000c012 */
[----:B------:R-:W-:Y:S01]  /*07c0*/  IMAD.MOV R17, RZ, RZ, -R19 ;  /* 0x000000ffff117224 */ /* 0x000fe200078e0a13 */
[C---:B------:R-:W-:Y:S02]  /*07d0*/  ISETP.NE.AND P3, PT, R19.reuse, RZ, PT ;  /* 0x000000ff1300720c */ /* 0x040fe40003f65270 */
[----:B------:R-:W-:Y:S02]  /*07e0*/  ISETP.NE.AND P1, PT, R19, RZ, PT ;  /* 0x000000ff1300720c */ /* 0x000fe40003f25270 */
[----:B------:R-:W-:Y:S01]  /*07f0*/  LOP3.LUT R16, R15, 0x7fffff, RZ, 0xc0, !PT ;  /* 0x007fffff0f107812 */ /* 0x000fe200078ec0ff */
[CCC-:B------:R-:W-:Y:S01]  /*0800*/  FFMA.RP R15, R3.reuse, R21.reuse, R18.reuse ;  /* 0x00000015030f7223 */ /* 0x1c0fe20000008012 */
[----:B------:R-:W-:Y:S01]  /*0810*/  FFMA.RM R18, R3, R21, R18 ;  /* 0x0000001503127223 */ /* 0x000fe20000004012 */
[----:B------:R-:W-:Y:S01]  /*0820*/  VIADD R3, R19, 0x20 ;  /* 0x0000002013037836 */ /* 0x000fe20000000000 */
[----:B------:R-:W-:-:S03]  /*0830*/  LOP3.LUT R16, R16, 0x800000, RZ, 0xfc, !PT ;  /* 0x0080000010107812 */ /* 0x000fc600078efcff */
        /* <DEDUP_REMOVED lines=13> */
.L_x_30:
[----:B------:R-:W-:-:S04]  /*0910*/  LOP3.LUT R0, R0, 0x80000000, RZ, 0xc0, !PT ;  /* 0x8000000000007812 */ /* 0x000fc800078ec0ff */
[----:B------:R-:W-:Y:S01]  /*0920*/  LOP3.LUT R0, R0, 0x7f800000, RZ, 0xfc, !PT ;  /* 0x7f80000000007812 */ /* 0x000fe200078efcff */
[----:B------:R-:W-:Y:S06]  /*0930*/  BRA `(.L_x_31) ;  /* 0x0000000000047947 */ /* 0x000fec0003800000 */
.L_x_29:
[----:B------:R-:W-:-:S07]  /*0940*/  IMAD R0, R17, 0x800000, R0 ;  /* 0x0080000011007824 */ /* 0x000fce00078e0200 */
.L_x_31:
[----:B------:R-:W-:Y:S05]  /*0950*/  BSYNC.RECONVERGENT B4 ;  /* 0x0000000000047941 */ /* 0x000fea0003800200 */
.L_x_28:
[----:B------:R-:W-:Y:S05]  /*0960*/  BRA `(.L_x_32) ;  /* 0x0000000000207947 */ /* 0x000fea0003800000 */
.L_x_27:
[----:B------:R-:W-:-:S04]  /*0970*/  LOP3.LUT R0, R18, 0x80000000, R17, 0x48, !PT ;  /* 0x8000000012007812 */ /* 0x000fc800078e4811 */
[----:B------:R-:W-:Y:S01]  /*0980*/  LOP3.LUT R0, R0, 0x7f800000, RZ, 0xfc, !PT ;  /* 0x7f80000000007812 */ /* 0x000fe200078efcff */
[----:B------:R-:W-:Y:S06]  /*0990*/  BRA `(.L_x_32) ;  /* 0x0000000000147947 */ /* 0x000fec0003800000 */
.L_x_26:
[----:B------:R-:W-:Y:S01]  /*09a0*/  LOP3.LUT R0, R18, 0x80000000, R17, 0x48, !PT ;  /* 0x8000000012007812 */ /* 0x000fe200078e4811 */
[----:B------:R-:W-:Y:S06]  /*09b0*/  BRA `(.L_x_32) ;  /* 0x00000000000c7947 */ /* 0x000fec0003800000 */
.L_x_25:
[----:B------:R-:W0:Y:S01]  /*09c0*/  MUFU.RSQ R0, -QNAN ;  /* 0xffc0000000007908 */ /* 0x000e220000001400 */
[----:B------:R-:W-:Y:S05]  /*09d0*/  BRA `(.L_x_32) ;  /* 0x0000000000047947 */ /* 0x000fea0003800000 */
.L_x_24:
[----:B------:R-:W-:-:S07]  /*09e0*/  FADD.FTZ R0, R0, R3 ;  /* 0x0000000300007221 */ /* 0x000fce0000010000 */
.L_x_32:
[----:B------:R-:W-:Y:S05]  /*09f0*/  BSYNC.RECONVERGENT B3 ;  /* 0x0000000000037941 */ /* 0x000fea0003800200 */
.L_x_22:
[----:B------:R-:W-:-:S04]  /*0a00*/  IMAD.MOV.U32 R15, RZ, RZ, 0x0 ;  /* 0x00000000ff0f7424 */ /* 0x000fc800078e00ff */
[----:B0-----:R-:W-:Y:S05]  /*0a10*/  RET.REL.NODEC R14 `(weights) ;  /* 0xfffffff40e787950 */ /* 0x001fea0003c3ffff */
.L_x_33:
        /* <DEDUP_REMOVED lines=14> */
.L_x_67:


//--------------------- .text.laplace_kernel      --------------------------
	.section	.text.laplace_kernel,"ax",@progbits
	.align	128
        .global         laplace_kernel
        .type           laplace_kernel,@function
        .size           laplace_kernel,(.L_x_68 - laplace_kernel)
        .other          laplace_kernel,@"STO_CUDA_ENTRY STV_DEFAULT"
laplace_kernel:
.text.laplace_kernel:
        /* <DEDUP_REMOVED lines=9> */
[----:B------:R-:W1:Y:S01]  /*0090*/  LDCU UR4, c[0x0][0x3a0] ;  /* 0x00007400ff0477ac */ /* 0x000e620008000800 */
[----:B------:R-:W0:Y:S01]  /*00a0*/  S2UR UR5, SR_CTAID.Y ;  /* 0x00000000000579c3 */ /* 0x000e220000002600 */
[----:B------:R-:W2:Y:S07]  /*00b0*/  LDCU.64 UR8, c[0x0][0x358] ;  /* 0x00006b00ff0877ac */ /* 0x000eae0008000a00 */
[----:B------:R-:W0:Y:S01]  /*00c0*/  LDC R8, c[0x0][0x364] ;  /* 0x0000d900ff087b82 */ /* 0x000e220000000800 */
[----:B------:R-:W3:Y:S01]  /*00d0*/  LDCU UR6, c[0x0][0x374] ;  /* 0x00006e80ff0677ac */ /* 0x000ee20008000800 */
[----:B------:R-:W4:Y:S01]  /*00e0*/  LDCU UR7, c[0x0][0x370] ;  /* 0x00006e00ff0777ac */ /* 0x000f220008000800 */
[----:B-1----:R-:W-:Y:S01]  /*00f0*/  UISETP.GT.AND UP0, UPT, UR4, URZ, UPT ;  /* 0x000000ff0400728c */ /* 0x002fe2000bf04270 */
[----:B----4-:R-:W-:-:S02]  /*0100*/  IMAD R9, R9, UR7, RZ ;  /* 0x0000000709097c24 */ /* 0x010fc4000f8e02ff */
[C---:B0-----:R-:W-:Y:S02]  /*0110*/  IMAD R7, R8.reuse, UR5, R7 ;  /* 0x0000000508077c24 */ /* 0x041fe4000f8e0207 */
[----:B---3--:R-:W-:-:S04]  /*0120*/  IMAD R8, R8, UR6, RZ ;  /* 0x0000000608087c24 */ /* 0x008fc8000f8e02ff */
[----:B--2---:R-:W-:Y:S05]  /*0130*/  BRA.U UP0, `(.L_x_34) ;  /* 0x0000000100647547 */ /* 0x004fea000b800000 */
[----:B------:R-:W0:Y:S02]  /*0140*/  LDCU UR4, c[0x0][0x3a4] ;  /* 0x00007480ff0477ac */ /* 0x000e240008000800 */
[----:B0-----:R-:W-:-:S04]  /*0150*/  FMUL R0, RZ, -UR4 ;  /* 0x80000004ff007c20 */ /* 0x001fc80008400000 */
[----:B------:R-:W-:-:S05]  /*0160*/  FMUL R0, R0, 1.4426950216293334961 ;  /* 0x3fb8aa3b00007820 */ /* 0x000fca0000400000 */
[----:B------:R-:W-:-:S13]  /*0170*/  FSETP.GEU.AND P0, PT, R0, -126, PT ;  /* 0xc2fc00000000780b */ /* 0x000fda0003f0e000 */
[----:B------:R-:W-:-:S04]  /*0180*/  @!P0 FMUL R0, R0, 0.5 ;  /* 0x3f00000000008820 */ /* 0x000fc80000400000 */
[----:B------:R-:W0:Y:S02]  /*0190*/  MUFU.EX2 R11, R0 ;  /* 0x00000000000b7308 */ /* 0x000e240000000800 */
[----:B0-----:R-:W-:-:S07]  /*01a0*/  @!P0 FMUL R11, R11, R11 ;  /* 0x0000000b0b0b8220 */ /* 0x001fce0000400000 */
.L_x_38:
[----:B------:R-:W0:Y:S01]  /*01b0*/  LDC R0, c[0x0][0x39c] ;  /* 0x0000e700ff007b82 */ /* 0x000e220000000800 */
[----:B------:R-:W-:Y:S01]  /*01c0*/  BSSY.RECONVERGENT B0, `(.L_x_35) ;  /* 0x000000b000007945 */ /* 0x000fe20003800200 */
[----:B0-----:R-:W-:-:S13]  /*01d0*/  ISETP.GE.AND P0, PT, R7, R0, PT ;  /* 0x000000000700720c */ /* 0x001fda0003f06270 */
[----:B-1----:R-:W-:Y:S05]  /*01e0*/  @P0 BRA `(.L_x_36) ;  /* 0x0000000000200947 */ /* 0x002fea0003800000 */
[----:B------:R-:W0:Y:S01]  /*01f0*/  LDC.64 R4, c[0x0][0x390] ;  /* 0x0000e400ff047b82 */ /* 0x000e220000000a00 */
[----:B------:R-:W-:-:S07]  /*0200*/  MOV R13, R7 ;  /* 0x00000007000d7202 */ /* 0x000fce0000000f00 */
.L_x_37:
[----:B-1----:R-:W-:Y:S01]  /*0210*/  IMAD R3, R6, R0, R13 ;  /* 0x0000000006037224 */ /* 0x002fe200078e020d */
[----:B------:R-:W-:-:S03]  /*0220*/  IADD3 R13, PT, PT, R8, R13, RZ ;  /* 0x0000000d080d7210 */ /* 0x000fc60007ffe0ff */
[----:B0-----:R-:W-:Y:S01]  /*0230*/  IMAD.WIDE R2, R3, 0x4, R4 ;  /* 0x0000000403027825 */ /* 0x001fe200078e0204 */
[----:B------:R-:W-:-:S04]  /*0240*/  ISETP.GE.AND P0, PT, R13, R0, PT ;  /* 0x000000000d00720c */ /* 0x000fc80003f06270 */
[----:B------:R1:W-:Y:S09]  /*0250*/  STG.E desc[UR8][R2.64], R11 ;  /* 0x0000000b02007986 */ /* 0x0003f2000c101908 */
[----:B------:R-:W-:Y:S05]  /*0260*/  @!P0 BRA `(.L_x_37) ;  /* 0xfffffffc00e88947 */ /* 0x000fea000383ffff */
.L_x_36:
[----:B------:R-:W-:Y:S05]  /*0270*/  BSYNC.RECONVERGENT B0 ;  /* 0x0000000000007941 */ /* 0x000fea0003800200 */
.L_x_35:
[----:B------:R-:W0:Y:S01]  /*0280*/  LDCU UR4, c[0x0][0x398] ;  /* 0x00007300ff0477ac */ /* 0x000e220008000800 */
[----:B------:R-:W-:-:S04]  /*0290*/  IADD3 R6, PT, PT, R9, R6, RZ ;  /* 0x0000000609067210 */ /* 0x000fc80007ffe0ff */
[----:B0-----:R-:W-:-:S13]  /*02a0*/  ISETP.GE.AND P0, PT, R6, UR4, PT ;  /* 0x0000000406007c0c */ /* 0x001fda000bf06270 */
[----:B------:R-:W-:Y:S05]  /*02b0*/  @!P0 BRA `(.L_x_38) ;  /* 0xfffffffc00bc8947 */ /* 0x000fea000383ffff */
[----:B------:R-:W-:Y:S05]  /*02c0*/  EXIT ;  /* 0x000000000000794d */ /* 0x000fea0003800000 */
.L_x_34:
[----:B------:R-:W0:Y:S01]  /*02d0*/  LDCU.64 UR6, c[0x0][0x380] ;  /* 0x00007000ff0677ac */ /* 0x000e220008000a00 */
[----:B------:R-:W-:Y:S02]  /*02e0*/  ULOP3.LUT UR4, UR4, 0x7, URZ, 0xc0, !UPT ;  /* 0x0000000704047892 */ /* 0x000fe4000f8ec0ff */
[----:B0-----:R-:W-:-:S04]  /*02f0*/  UIADD3 UR5, UP0, UPT, UR6, 0x10, URZ ;  /* 0x0000001006057890 */ /* 0x001fc8000ff1e0ff */
[----:B------:R-:W-:-:S12]  /*0300*/  UIADD3.X UR6, UPT, UPT, URZ, UR7, URZ, UP0, !UPT ;  /* 0x00000007ff067290 */ /* 0x000fd800087fe4ff */
.L_x_49:
[----:B0-----:R-:W0:Y:S01]  /*0310*/  LDCU UR7, c[0x0][0x39c] ;  /* 0x00007380ff0777ac */ /* 0x001e220008000800 */
[----:B------:R-:W-:Y:S01]  /*0320*/  BSSY.RECONVERGENT B0, `(.L_x_39) ;  /* 0x0000092000007945 */ /* 0x000fe20003800200 */
[----:B0-----:R-:W-:-:S13]  /*0330*/  ISETP.GE.AND P0, PT, R7, UR7, PT ;  /* 0x0000000707007c0c */ /* 0x001fda000bf06270 */
[----:B------:R-:W-:Y:S05]  /*0340*/  @P0 BRA `(.L_x_40) ;  /* 0x00000008003c0947 */ /* 0x000fea0003800000 */
[----:B------:R-:W0:Y:S01]  /*0350*/  LDCU UR7, c[0x0][0x3a0] ;  /* 0x00007400ff0777ac */ /* 0x000e220008000800 */
[----:B------:R-:W-:Y:S01]  /*0360*/  MOV R11, R7 ;  /* 0x00000007000b7202 */ /* 0x000fe20000000f00 */
[----:B0-----:R-:W-:-:S07]  /*0370*/  IMAD R10, R6, UR7, RZ ;  /* 0x00000007060a7c24 */ /* 0x001fce000f8e02ff */
.L_x_48:
[----:B0-----:R-:W0:Y:S01]  /*0380*/  LDC R14, c[0x0][0x3a0] ;  /* 0x0000e800ff0e7b82 */ /* 0x001e220000000800 */
[----:B------:R-:W-:Y:S01]  /*0390*/  HFMA2 R0, -RZ, RZ, 0, 0 ;  /* 0x00000000ff007431 */ /* 0x000fe200000001ff */
[----:B------:R-:W-:Y:S02]  /*03a0*/  MOV R13, RZ ;  /* 0x000000ff000d7202 */ /* 0x000fe40000000f00 */
[----:B0-----:R-:W-:Y:S01]  /*03b0*/  ISETP.GE.U32.AND P0, PT, R14, 0x8, PT ;  /* 0x000000080e00780c */ /* 0x001fe20003f06070 */
[----:B------:R-:W-:-:S12]  /*03c0*/  IMAD R12, R11, R14, RZ ;  /* 0x0000000e0b0c7224 */ /* 0x000fd800078e02ff */
[----:B------:R-:W-:Y:S05]  /*03d0*/  @!P0 BRA `(.L_x_41) ;  /* 0x0000000000c08947 */ /* 0x000fea0003800000 */
[----:B------:R-:W-:Y:S02]  /*03e0*/  LOP3.LUT R15, R14, 0x7ffffff8, RZ, 0xc0, !PT ;  /* 0x7ffffff80e0f7812 */ /* 0x000fe400078ec0ff */
[----:B------:R-:W-:Y:S02]  /*03f0*/  MOV R0, RZ ;  /* 0x000000ff00007202 */ /* 0x000fe40000000f00 */
[----:B------:R-:W-:Y:S02]  /*0400*/  MOV R17, R12 ;  /* 0x0000000c00117202 */ /* 0x000fe40000000f00 */
[----:B------:R-:W-:Y:S02]  /*0410*/  MOV R13, R10 ;  /* 0x0000000a000d7202 */ /* 0x000fe40000000f00 */
[----:B------:R-:W-:-:S07]  /*0420*/  IADD3 R16, PT, PT, -R15, RZ, RZ ;  /* 0x000000ff0f107210 */ /* 0x000fce0007ffe1ff */
.L_x_42:
[----:B------:R-:W0:Y:S01]  /*0430*/  LDC.64 R4, c[0x0][0x388] ;  /* 0x0000e200ff047b82 */ /* 0x000e220000000a00 */
[----:B------:R-:W-:Y:S02]  /*0440*/  MOV R2, UR5 ;  /* 0x0000000500027c02 */ /* 0x000fe40008000f00 */
[----:B------:R-:W-:-:S03]  /*0450*/  MOV R3, UR6 ;  /* 0x0000000600037c02 */ /* 0x000fc60008000f00 */
[----:B------:R-:W-:-:S05]  /*0460*/  IMAD.WIDE R2, R13, 0x4, R2 ;  /* 0x000000040d027825 */ /* 0x000fca00078e0202 */
[----:B------:R-:W2:Y:S04]  /*0470*/  LDG.E R18, desc[UR8][R2.64+-0x10] ;  /* 0xfffff00802127981 */ /* 0x000ea8000c1e1900 */
[----:B------:R-:W3:Y:S04]  /*0480*/  LDG.E R24, desc[UR8][R2.64+-0xc] ;  /* 0xfffff40802187981 */ /* 0x000ee8000c1e1900 */
[----:B------:R-:W4:Y:S01]  /*0490*/  LDG.E R21, desc[UR8][R2.64+-0x8] ;  /* 0xfffff80802157981 */ /* 0x000f22000c1e1900 */
[----:B0-----:R-:W-:-:S03]  /*04a0*/  IMAD.WIDE R4, R17, 0x4, R4 ;  /* 0x0000000411047825 */ /* 0x001fc600078e0204 */
[----:B------:R-:W5:Y:S04]  /*04b0*/  LDG.E R26, desc[UR8][R2.64+0x4] ;  /* 0x00000408021a7981 */ /* 0x000f68000c1e1900 */
[----:B------:R-:W2:Y:S04]  /*04c0*/  LDG.E R19, desc[UR8][R4.64] ;  /* 0x0000000804137981 */ /* 0x000ea8000c1e1900 */
[----:B------:R-:W3:Y:S04]  /*04d0*/  LDG.E R25, desc[UR8][R4.64+0x4] ;  /* 0x0000040804197981 */ /* 0x000ee8000c1e1900 */
[----:B------:R-:W4:Y:S04]  /*04e0*/  LDG.E R20, desc[UR8][R4.64+0x8] ;  /* 0x0000080804147981 */ /* 0x000f28000c1e1900 */
[----:B------:R-:W5:Y:S01]  /*04f0*/  LDG.E R27, desc[UR8][R2.64+0xc] ;  /* 0x00000c08021b7981 */ /* 0x000f62000c1e1900 */
[----:B--2---:R-:W-:-:S03]  /*0500*/  FADD R23, R18, -R19 ;  /* 0x8000001312177221 */ /* 0x004fc60000000000 */
[----:B------:R-:W2:Y:S01]  /*0510*/  LDG.E R18, desc[UR8][R4.64+0xc] ;  /* 0x00000c0804127981 */ /* 0x000ea2000c1e1900 */
[----:B---3--:R-:W-:-:S03]  /*0520*/  FADD R25, R24, -R25 ;  /* 0x8000001918197221 */ /* 0x008fc60000000000 */
[----:B------:R-:W2:Y:S01]  /*0530*/  LDG.E R19, desc[UR8][R2.64+-0x4] ;  /* 0xfffffc0802137981 */ /* 0x000ea2000c1e1900 */
[----:B------:R-:W-:-:S03]  /*0540*/  FFMA R22, R23, R23, R0 ;  /* 0x0000001717167223 */ /* 0x000fc60000000000 */
[----:B------:R-:W3:Y:S01]  /*0550*/  LDG.E R0, desc[UR8][R4.64+0x10] ;  /* 0x0000100804007981 */ /* 0x000ee2000c1e1900 */
[----:B------:R-:W-:-:S03]  /*0560*/  FFMA R22, R25, R25, R22 ;  /* 0x0000001919167223 */ /* 0x000fc60000000016 */
[----:B------:R-:W3:Y:S01]  /*0570*/  LDG.E R23, desc[UR8][R2.64] ;  /* 0x0000000802177981 */ /* 0x000ee2000c1e1900 */
[----:B----4-:R-:W-:-:S03]  /*0580*/  FADD R29, R21, -R20 ;  /* 0x80000014151d7221 */ /* 0x010fc60000000000 */
[----:B------:R-:W5:Y:S04]  /*0590*/  LDG.E R25, desc[UR8][R4.64+0x14] ;  /* 0x0000140804197981 */ /* 0x000f68000c1e1900 */
[----:B------:R-:W4:Y:S04]  /*05a0*/  LDG.E R24, desc[UR8][R2.64+0x8] ;  /* 0x0000080802187981 */ /* 0x000f28000c1e1900 */
[----:B------:R-:W4:Y:S04]  /*05b0*/  LDG.E R21, desc[UR8][R4.64+0x18] ;  /* 0x0000180804157981 */ /* 0x000f28000c1e1900 */
[----:B------:R-:W4:Y:S01]  /*05c0*/  LDG.E R20, desc[UR8][R4.64+0x1c] ;  /* 0x00001c0804147981 */ /* 0x000f22000c1e1900 */
[----:B------:R-:W-:Y:S01]  /*05d0*/  FFMA R22, R29, R29, R22 ;  /* 0x0000001d1d167223 */ /* 0x000fe20000000016 */
[----:B------:R-:W-:-:S04]  /*05e0*/  IADD3 R16, PT, PT, R16, 0x8, RZ ;  /* 0x0000000810107810 */ /* 0x000fc80007ffe0ff */
[----:B------:R-:W-:Y:S02]  /*05f0*/  ISETP.NE.AND P0, PT, R16, RZ, PT ;  /* 0x000000ff1000720c */ /* 0x000fe40003f05270 */
[----:B------:R-:W-:Y:S02]  /*0600*/  IADD3 R17, PT, PT, R17, 0x8, RZ ;  /* 0x0000000811117810 */ /* 0x000fe40007ffe0ff */
[----:B------:R-:W-:Y:S01]  /*0610*/  IADD3 R13, PT, PT, R13, 0x8, RZ ;  /* 0x000000080d0d7810 */ /* 0x000fe20007ffe0ff */
[----:B--2---:R-:W-:-:S04]  /*0620*/  FADD R19, R19, -R18 ;  /* 0x8000001213137221 */ /* 0x004fc80000000000 */
[----:B------:R-:W-:Y:S01]  /*0630*/  FFMA R22, R19, R19, R22 ;  /* 0x0000001313167223 */ /* 0x000fe20000000016 */
[----:B---3--:R-:W-:-:S04]  /*0640*/  FADD R23, R23, -R0 ;  /* 0x8000000017177221 */ /* 0x008fc80000000000 */
[----:B------:R-:W-:Y:S01]  /*0650*/  FFMA R22, R23, R23, R22 ;  /* 0x0000001717167223 */ /* 0x000fe20000000016 */
[----:B-----5:R-:W-:-:S04]  /*0660*/  FADD R25, R26, -R25 ;  /* 0x800000191a197221 */ /* 0x020fc80000000000 */
[----:B------:R-:W-:Y:S01]  /*0670*/  FFMA R22, R25, R25, R22 ;  /* 0x0000001919167223 */ /* 0x000fe20000000016 */
[----:B----4-:R-:W-:Y:S01]  /*0680*/  FADD R21, R24, -R21 ;  /* 0x8000001518157221 */ /* 0x010fe20000000000 */
[----:B------:R-:W-:-:S03]  /*0690*/  FADD R27, R27, -R20 ;  /* 0x800000141b1b7221 */ /* 0x000fc60000000000 */
[----:B------:R-:W-:-:S04]  /*06a0*/  FFMA R22, R21, R21, R22 ;  /* 0x0000001515167223 */ /* 0x000fc80000000016 */
[----:B------:R-:W-:Y:S01]  /*06b0*/  FFMA R0, R27, R27, R22 ;  /* 0x0000001b1b007223 */ /* 0x000fe20000000016 */
[----:B------:R-:W-:Y:S06]  /*06c0*/  @P0 BRA `(.L_x_42) ;  /* 0xfffffffc00580947 */ /* 0x000fec000383ffff */
[----:B------:R-:W-:-:S07]  /*06d0*/  MOV R13, R15 ;  /* 0x0000000f000d7202 */ /* 0x000fce0000000f00 */
.L_x_41:
[----:B------:R-:W-:-:S09]  /*06e0*/  UISETP.NE.AND UP0, UPT, UR4, URZ, UPT ;  /* 0x000000ff0400728c */ /* 0x000fd2000bf05270 */
[----:B------:R-:W-:Y:S05]  /*06f0*/  BRA.U !UP0, `(.L_x_43) ;  /* 0x0000000108e07547 */ /* 0x000fea000b800000 */
[----:B------:R-:W-:Y:S01]  /*0700*/  UIADD3 UR7, UPT, UPT, UR4, -0x1, URZ ;  /* 0xffffffff04077890 */ /* 0x000fe2000fffe0ff */
[----:B------:R-:W-:-:S03]  /*0710*/  LOP3.LUT P0, R18, R14, 0x3, RZ, 0xc0, !PT ;  /* 0x000000030e127812 */ /* 0x000fc6000780c0ff */
[----:B------:R-:W-:-:S09]  /*0720*/  UISETP.GE.U32.AND UP0, UPT, UR7, 0x3, UPT ;  /* 0x000000030700788c */ /* 0x000fd2000bf06070 */
[----:B------:R-:W-:Y:S05]  /*0730*/  BRA.U !UP0, `(.L_x_44) ;  /* 0x00000001085c7547 */ /* 0x000fea000b800000 */
[----:B------:R-:W0:Y:S01]  /*0740*/  LDC.64 R4, c[0x0][0x380] ;  /* 0x0000e000ff047b82 */ /* 0x000e220000000a00 */
[-C--:B------:R-:W-:Y:S02]  /*0750*/  IADD3 R15, PT, PT, R10, R13.reuse, RZ ;  /* 0x0000000d0a0f7210 */ /* 0x080fe40007ffe0ff */
[----:B------:R-:W-:-:S05]  /*0760*/  IADD3 R17, PT, PT, R12, R13, RZ ;  /* 0x0000000d0c117210 */ /* 0x000fca0007ffe0ff */
[----:B------:R-:W1:Y:S01]  /*0770*/  LDC.64 R2, c[0x0][0x388] ;  /* 0x0000e200ff027b82 */ /* 0x000e620000000a00 */
[----:B0-----:R-:W-:-:S05]  /*0780*/  IMAD.WIDE R4, R15, 0x4, R4 ;  /* 0x000000040f047825 */ /* 0x001fca00078e0204 */
[----:B------:R-:W2:Y:S01]  /*0790*/  LDG.E R15, desc[UR8][R4.64] ;  /* 0x00000008040f7981 */ /* 0x000ea2000c1e1900 */
[----:B-1----:R-:W-:-:S03]  /*07a0*/  IMAD.WIDE R2, R17, 0x4, R2 ;  /* 0x0000000411027825 */ /* 0x002fc600078e0202 */
[----:B------:R-:W3:Y:S04]  /*07b0*/  LDG.E R19, desc[UR8][R4.64+0x8] ;  /* 0x0000080804137981 */ /* 0x000ee8000c1e1900 */
[----:B------:R-:W2:Y:S04]  /*07c0*/  LDG.E R16, desc[UR8][R2.64] ;  /* 0x0000000802107981 */ /* 0x000ea8000c1e1900 */
[----:B------:R-:W4:Y:S04]  /*07d0*/  LDG.E R17, desc[UR8][R4.64+0x4] ;  /* 0x0000040804117981 */ /* 0x000f28000c1e1900 */
[----:B------:R-:W4:Y:S04]  /*07e0*/  LDG.E R20, desc[UR8][R2.64+0x4] ;  /* 0x0000040802147981 */ /* 0x000f28000c1e1900 */
[----:B------:R-:W3:Y:S04]  /*07f0*/  LDG.E R22, desc[UR8][R2.64+0x8] ;  /* 0x0000080802167981 */ /* 0x000ee8000c1e1900 */
[----:B------:R-:W5:Y:S04]  /*0800*/  LDG.E R21, desc[UR8][R4.64+0xc] ;  /* 0x00000c0804157981 */ /* 0x000f68000c1e1900 */
[----:B------:R-:W5:Y:S01]  /*0810*/  LDG.E R24, desc[UR8][R2.64+0xc] ;  /* 0x00000c0802187981 */ /* 0x000f62000c1e1900 */
[----:B------:R-:W-:Y:S01]  /*0820*/  IADD3 R13, PT, PT, R13, 0x4, RZ ;  /* 0x000000040d0d7810 */ /* 0x000fe20007ffe0ff */
[----:B--2---:R-:W-:-:S04]  /*0830*/  FADD R15, R15, -R16 ;  /* 0x800000100f0f7221 */ /* 0x004fc80000000000 */
[----:B------:R-:W-:Y:S01]  /*0840*/  FFMA R0, R15, R15, R0 ;  /* 0x0000000f0f007223 */ /* 0x000fe20000000000 */
[----:B----4-:R-:W-:-:S04]  /*0850*/  FADD R17, R17, -R20 ;  /* 0x8000001411117221 */ /* 0x010fc80000000000 */
[----:B------:R-:W-:Y:S01]  /*0860*/  FFMA R0, R17, R17, R0 ;  /* 0x0000001111007223 */ /* 0x000fe20000000000 */
[----:B---3--:R-:W-:-:S04]  /*0870*/  FADD R19, R19, -R22 ;  /* 0x8000001613137221 */ /* 0x008fc80000000000 */
[----:B------:R-:W-:Y:S01]  /*0880*/  FFMA R0, R19, R19, R0 ;  /* 0x0000001313007223 */ /* 0x000fe20000000000 */
[----:B-----5:R-:W-:-:S04]  /*0890*/  FADD R21, R21, -R24 ;  /* 0x8000001815157221 */ /* 0x020fc80000000000 */
[----:B------:R-:W-:-:S07]  /*08a0*/  FFMA R0, R21, R21, R0 ;  /* 0x0000001515007223 */ /* 0x000fce0000000000 */
.L_x_44:
[----:B------:R-:W-:Y:S05]  /*08b0*/  @!P0 BRA `(.L_x_43) ;  /* 0x0000000000708947 */ /* 0x000fea0003800000 */
[----:B------:R-:W0:Y:S01]  /*08c0*/  LDC.64 R16, c[0x0][0x380] ;  /* 0x0000e000ff107b82 */ /* 0x000e220000000a00 */
[----:B------:R-:W-:Y:S02]  /*08d0*/  ISETP.NE.AND P0, PT, R18, 0x1, PT ;  /* 0x000000011200780c */ /* 0x000fe40003f05270 */
[----:B------:R-:W-:-:S04]  /*08e0*/  LOP3.LUT R18, R14, 0x1, RZ, 0xc0, !PT ;  /* 0x000000010e127812 */ /* 0x000fc800078ec0ff */
[----:B------:R-:W-:Y:S01]  /*08f0*/  ISETP.NE.U32.AND P1, PT, R18, 0x1, PT ;  /* 0x000000011200780c */ /* 0x000fe20003f25070 */
[----:B------:R-:W1:Y:S06]  /*0900*/  LDC.64 R2, c[0x0][0x388] ;  /* 0x0000e200ff027b82 */ /* 0x000e6c0000000a00 */
[-C--:B------:R-:W-:Y:S02]  /*0910*/  @P0 IADD3 R19, PT, PT, R10, R13.reuse, RZ ;  /* 0x0000000d0a130210 */ /* 0x080fe40007ffe0ff */
[----:B------:R-:W2:Y:S01]  /*0920*/  LDC.64 R14, c[0x0][0x380] ;  /* 0x0000e000ff0e7b82 */ /* 0x000ea20000000a00 */
[----:B------:R-:W-:-:S02]  /*0930*/  @P0 IADD3 R21, PT, PT, R12, R13, RZ ;  /* 0x0000000d0c150210 */ /* 0x000fc40007ffe0ff */
[----:B------:R-:W-:-:S05]  /*0940*/  @P0 IADD3 R13, PT, PT, R13, 0x2, RZ ;  /* 0x000000020d0d0810 */ /* 0x000fca0007ffe0ff */
[----:B------:R-:W3:Y:S01]  /*0950*/  LDC.64 R4, c[0x0][0x388] ;  /* 0x0000e200ff047b82 */ /* 0x000ee20000000a00 */
[----:B0-----:R-:W-:Y:S01]  /*0960*/  @P0 IMAD.WIDE R16, R19, 0x4, R16 ;  /* 0x0000000413100825 */ /* 0x001fe200078e0210 */
[-C--:B------:R-:W-:Y:S02]  /*0970*/  @!P1 IADD3 R19, PT, PT, R12, R13.reuse, RZ ;  /* 0x0000000d0c139210 */ /* 0x080fe40007ffe0ff */
[----:B------:R-:W-:Y:S02]  /*0980*/  @!P1 IADD3 R13, PT, PT, R10, R13, RZ ;  /* 0x0000000d0a0d9210 */ /* 0x000fe40007ffe0ff */
[----:B------:R-:W4:Y:S01]  /*0990*/  @P0 LDG.E R12, desc[UR8][R16.64] ;  /* 0x00000008100c0981 */ /* 0x000f22000c1e1900 */
[----:B-1----:R-:W-:-:S03]  /*09a0*/  @P0 IMAD.WIDE R2, R21, 0x4, R2 ;  /* 0x0000000415020825 */ /* 0x002fc600078e0202 */
[----:B------:R-:W5:Y:S04]  /*09b0*/  @P0 LDG.E R18, desc[UR8][R16.64+0x4] ;  /* 0x0000040810120981 */ /* 0x000f68000c1e1900 */
[----:B------:R-:W4:Y:S01]  /*09c0*/  @P0 LDG.E R21, desc[UR8][R2.64] ;  /* 0x0000000802150981 */ /* 0x000f22000c1e1900 */
[----:B--2---:R-:W-:-:S03]  /*09d0*/  @!P1 IMAD.WIDE R14, R13, 0x4, R14 ;  /* 0x000000040d0e9825 */ /* 0x004fc600078e020e */
[----:B------:R-:W5:Y:S04]  /*09e0*/  @P0 LDG.E R23, desc[UR8][R2.64+0x4] ;  /* 0x0000040802170981 */ /* 0x000f68000c1e1900 */
[----:B------:R-:W2:Y:S01]  /*09f0*/  @!P1 LDG.E R14, desc[UR8][R14.64] ;  /* 0x000000080e0e9981 */ /* 0x000ea2000c1e1900 */
[----:B---3--:R-:W-:-:S06]  /*0a00*/  @!P1 IMAD.WIDE R4, R19, 0x4, R4 ;  /* 0x0000000413049825 */ /* 0x008fcc00078e0204 */
[----:B------:R-:W2:Y:S01]  /*0a10*/  @!P1 LDG.E R5, desc[UR8][R4.64] ;  /* 0x0000000804059981 */ /* 0x000ea2000c1e1900 */
[----:B----4-:R-:W-:Y:S01]  /*0a20*/  @P0 FADD R21, R12, -R21 ;  /* 0x800000150c150221 */ /* 0x010fe20000000000 */
[----:B-----5:R-:W-:-:S03]  /*0a30*/  @P0 FADD R18, R18, -R23 ;  /* 0x8000001712120221 */ /* 0x020fc60000000000 */
[----:B------:R-:W-:-:S04]  /*0a40*/  @P0 FFMA R21, R21, R21, R0 ;  /* 0x0000001515150223 */ /* 0x000fc80000000000 */
[----:B------:R-:W-:Y:S01]  /*0a50*/  @P0 FFMA R0, R18, R18, R21 ;  /* 0x0000001212000223 */ /* 0x000fe20000000015 */
[----:B--2---:R-:W-:-:S04]  /*0a60*/  @!P1 FADD R13, R14, -R5 ;  /* 0x800000050e0d9221 */ /* 0x004fc80000000000 */
[----:B------:R-:W-:-:S07]  /*0a70*/  @!P1 FFMA R0, R13, R13, R0 ;  /* 0x0000000d0d009223 */ /* 0x000fce0000000000 */
.L_x_43:
[----:B------:R-:W-:Y:S01]  /*0a80*/  IADD3 R2, PT, PT, R0, -0xd000000, RZ ;  /* 0xf300000000027810 */ /* 0x000fe20007ffe0ff */
[----:B------:R0:W1:Y:S01]  /*0a90*/  MUFU.RSQ R5, R0 ;  /* 0x0000000000057308 */ /* 0x0000620000001400 */
[----:B------:R-:W-:Y:S02]  /*0aa0*/  BSSY.RECONVERGENT B1, `(.L_x_45) ;  /* 0x000000a000017945 */ /* 0x000fe40003800200 */
[----:B------:R-:W-:-:S13]  /*0ab0*/  ISETP.GT.U32.AND P0, PT, R2, 0x727fffff, PT ;  /* 0x727fffff0200780c */ /* 0x000fda0003f04070 */
[----:B0-----:R-:W-:Y:S05]  /*0ac0*/  @!P0 BRA `(.L_x_46) ;  /* 0x00000000000c8947 */ /* 0x001fea0003800000 */
[----:B------:R-:W-:-:S07]  /*0ad0*/  MOV R13, 0xaf0 ;  /* 0x00000af0000d7802 */ /* 0x000fce0000000f00 */
[----:B-1----:R-:W-:Y:S05]  /*0ae0*/  CALL.REL.NOINC `($__internal_2_$__cuda_sm20_sqrt_rn_f32_slowpath) ;  /* 0x00000000006c7944 */ /* 0x002fea0003c00000 */
[----:B------:R-:W-:Y:S05]  /*0af0*/  BRA `(.L_x_47) ;  /* 0x0000000000107947 */ /* 0x000fea0003800000 */
.L_x_46:
[C---:B-1----:R-:W-:Y:S01]  /*0b00*/  FMUL.FTZ R3, R5.reuse, R0 ;  /* 0x0000000005037220 */ /* 0x042fe20000410000 */
[----:B------:R-:W-:-:S03]  /*0b10*/  FMUL.FTZ R2, R5, 0.5 ;  /* 0x3f00000005027820 */ /* 0x000fc60000410000 */
[----:B------:R-:W-:-:S04]  /*0b20*/  FFMA R0, -R3, R3, R0 ;  /* 0x0000000303007223 */ /* 0x000fc80000000100 */
[----:B------:R-:W-:-:S07]  /*0b30*/  FFMA R0, R0, R2, R3 ;  /* 0x0000000200007223 */ /* 0x000fce0000000003 */
.L_x_47:
[----:B------:R-:W-:Y:S05]  /*0b40*/  BSYNC.RECONVERGENT B1 ;  /* 0x0000000000017941 */ /* 0x000fea0003800200 */
.L_x_45:
[----:B------:R-:W0:Y:S01]  /*0b50*/  LDCU UR7, c[0x0][0x3a4] ;  /* 0x00007480ff0777ac */ /* 0x000e220008000800 */
[----:B------:R-:W1:Y:S01]  /*0b60*/  LDC.64 R2, c[0x0][0x390] ;  /* 0x0000e400ff027b82 */ /* 0x000e620000000a00 */
[----:B0-----:R-:W-:Y:S01]  /*0b70*/  FMUL R0, R0, -UR7 ;  /* 0x8000000700007c20 */ /* 0x001fe20008400000 */
[----:B------:R-:W0:Y:S03]  /*0b80*/  LDCU UR7, c[0x0][0x39c] ;  /* 0x00007380ff0777ac */ /* 0x000e260008000800 */
[----:B------:R-:W-:-:S05]  /*0b90*/  FMUL R0, R0, 1.4426950216293334961 ;  /* 0x3fb8aa3b00007820 */ /* 0x000fca0000400000 */
[----:B------:R-:W-:Y:S01]  /*0ba0*/  FSETP.GEU.AND P0, PT, R0, -126, PT ;  /* 0xc2fc00000000780b */ /* 0x000fe20003f0e000 */
[----:B0-----:R-:W-:Y:S01]  /*0bb0*/  IMAD R13, R6, UR7, R11 ;  /* 0x00000007060d7c24 */ /* 0x001fe2000f8e020b */
[----:B------:R-:W-:-:S11]  /*0bc0*/  IADD3 R11, PT, PT, R8, R11, RZ ;  /* 0x0000000b080b7210 */ /* 0x000fd60007ffe0ff */
[----:B------:R-:W-:Y:S01]  /*0bd0*/  @!P0 FMUL R0, R0, 0.5 ;  /* 0x3f00000000008820 */ /* 0x000fe20000400000 */
[----:B-1----:R-:W-:-:S03]  /*0be0*/  IMAD.WIDE R2, R13, 0x4, R2 ;  /* 0x000000040d027825 */ /* 0x002fc600078e0202 */
[----:B------:R-:W0:Y:S02]  /*0bf0*/  MUFU.EX2 R5, R0 ;  /* 0x0000000000057308 */ /* 0x000e240000000800 */
[----:B0-----:R-:W-:Y:S01]  /*0c00*/  @!P0 FMUL R5, R5, R5 ;  /* 0x0000000505058220 */ /* 0x001fe20000400000 */
[----:B------:R-:W-:-:S04]  /*0c10*/  ISETP.GE.AND P0, PT, R11, UR7, PT ;  /* 0x000000070b007c0c */ /* 0x000fc8000bf06270 */
[----:B------:R0:W-:Y:S09]  /*0c20*/  STG.E desc[UR8][R2.64], R5 ;  /* 0x0000000502007986 */ /* 0x0001f2000c101908 */
[----:B------:R-:W-:Y:S05]  /*0c30*/  @!P0 BRA `(.L_x_48) ;  /* 0xfffffff400d08947 */ /* 0x000fea000383ffff */
.L_x_40:
[----:B------:R-:W-:Y:S05]  /*0c40*/  BSYNC.RECONVERGENT B0 ;  /* 0x0000000000007941 */ /* 0x000fea0003800200 */
.L_x_39:
[----:B------:R-:W1:Y:S01]  /*0c50*/  LDCU UR7, c[0x0][0x398] ;  /* 0x00007300ff0777ac */ /* 0x000e620008000800 */
[----:B------:R-:W-:-:S04]  /*0c60*/  IADD3 R6, PT, PT, R9, R6, RZ ;  /* 0x0000000609067210 */ /* 0x000fc80007ffe0ff */
[----:B-1----:R-:W-:-:S13]  /*0c70*/  ISETP.GE.AND P0, PT, R6, UR7, PT ;  /* 0x0000000706007c0c */ /* 0x002fda000bf06270 */
[----:B------:R-:W-:Y:S05]  /*0c80*/  @!P0 BRA `(.L_x_49) ;  /* 0xfffffff400a08947 */ /* 0x000fea000383ffff */
[----:B------:R-:W-:Y:S05]  /*0c90*/  EXIT ;  /* 0x000000000000794d */ /* 0x000fea0003800000 */
        .weak           $__internal_2_$__cuda_sm20_sqrt_rn_f32_slowpath
        .type           $__internal_2_$__cuda_sm20_sqrt_rn_f32_slowpath,@function
        .size           $__internal_2_$__cuda_sm20_sqrt_rn_f32_slowpath,(.L_x_68 - $__internal_2_$__cuda_sm20_sqrt_rn_f32_slowpath)
$__internal_2_$__cuda_sm20_sqrt_rn_f32_slowpath:
[----:B------:R-:W-:-:S13]  /*0ca0*/  LOP3.LUT P0, RZ, R0, 0x7fffffff, RZ, 0xc0, !PT ;  /* 0x7fffffff00ff7812 */ /* 0x000fda000780c0ff */
[----:B------:R-:W-:Y:S01]  /*0cb0*/  @!P0 MOV R2, R0 ;  /* 0x0000000000028202 */ /* 0x000fe20000000f00 */
[----:B------:R-:W-:Y:S06]  /*0cc0*/  @!P0 BRA `(.L_x_50) ;  /* 0x0000000000408947 */ /* 0x000fec0003800000 */
[----:B------:R-:W-:-:S13]  /*0cd0*/  FSETP.GEU.FTZ.AND P0, PT, R0, RZ, PT ;  /* 0x000000ff0000720b */ /* 0x000fda0003f1e000 */
[----:B------:R-:W-:Y:S01]  /*0ce0*/  @!P0 MOV R2, 0x7fffffff ;  /* 0x7fffffff00028802 */ /* 0x000fe20000000f00 */
[----:B------:R-:W-:Y:S06]  /*0cf0*/  @!P0 BRA `(.L_x_50) ;  /* 0x0000000000348947 */ /* 0x000fec0003800000 */
[----:B------:R-:W-:-:S13]  /*0d00*/  FSETP.GTU.FTZ.AND P0, PT, |R0|, +INF , PT ;  /* 0x7f8000000000780b */ /* 0x000fda0003f1c200 */
[----:B------:R-:W-:Y:S01]  /*0d10*/  @P0 FADD.FTZ R2, R0, 1 ;  /* 0x3f80000000020421 */ /* 0x000fe20000010000 */
[----:B------:R-:W-:Y:S06]  /*0d20*/  @P0 BRA `(.L_x_50) ;  /* 0x0000000000280947 */ /* 0x000fec0003800000 */
[----:B------:R-:W-:-:S13]  /*0d30*/  FSETP.NEU.FTZ.AND P0, PT, |R0|, +INF , PT ;  /* 0x7f8000000000780b */ /* 0x000fda0003f1d200 */
[----:B------:R-:W-:-:S04]  /*0d40*/  @P0 FFMA R3, R0, 1.84467440737095516160e+19, RZ ;  /* 0x5f80000000030823 */ /* 0x000fc800000000ff */
[----:B------:R-:W0:Y:S02]  /*0d50*/  @P0 MUFU.RSQ R2, R3 ;  /* 0x0000000300020308 */ /* 0x000e240000001400 */
[----:B0-----:R-:W-:Y:S01]  /*0d60*/  @P0 FMUL.FTZ R4, R3, R2 ;  /* 0x0000000203040220 */ /* 0x001fe20000410000 */
[----:B------:R-:W-:Y:S01]  /*0d70*/  @P0 FMUL.FTZ R12, R2, 0.5 ;  /* 0x3f000000020c0820 */ /* 0x000fe20000410000 */
[----:B------:R-:W-:Y:S02]  /*0d80*/  @!P0 MOV R2, R0 ;  /* 0x0000000000028202 */ /* 0x000fe40000000f00 */
[----:B------:R-:W-:-:S04]  /*0d90*/  @P0 FADD.FTZ R5, -R4, -RZ ;  /* 0x800000ff04050221 */ /* 0x000fc80000010100 */
[----:B------:R-:W-:-:S04]  /*0da0*/  @P0 FFMA R5, R4, R5, R3 ;  /* 0x0000000504050223 */ /* 0x000fc80000000003 */
[----:B------:R-:W-:-:S04]  /*0db0*/  @P0 FFMA R5, R5, R12, R4 ;  /* 0x0000000c05050223 */ /* 0x000fc80000000004 */
[----:B------:R-:W-:-:S07]  /*0dc0*/  @P0 FMUL.FTZ R2, R5, 2.3283064365386962891e-10 ;  /* 0x2f80000005020820 */ /* 0x000fce0000410000 */
.L_x_50:
[----:B------:R-:W-:Y:S01]  /*0dd0*/  HFMA2 R3, -RZ, RZ, 0, 0 ;  /* 0x00000000ff037431 */ /* 0x000fe200000001ff */
[----:B------:R-:W-:Y:S02]  /*0de0*/  MOV R0, R2 ;  /* 0x0000000200007202 */ /* 0x000fe40000000f00 */
[----:B------:R-:W-:-:S04]  /*0df0*/  MOV R2, R13 ;  /* 0x0000000d00027202 */ /* 0x000fc80000000f00 */
[----:B------:R-:W-:Y:S05]  /*0e00*/  RET.REL.NODEC R2 `(laplace_kernel) ;  /* 0xfffffff0027c7950 */ /* 0x000fea0003c3ffff */
.L_x_51:
        /* <DEDUP_REMOVED lines=15> */
.L_x_68:


//--------------------- .text.gaussian_kernel     --------------------------
	.section	.text.gaussian_kernel,"ax",@progbits
	.align	128
        .global         gaussian_kernel
        .type           gaussian_kernel,@function
        .size           gaussian_kernel,(.L_x_72 - gaussian_kernel)
        .other          gaussian_kernel,@"STO_CUDA_ENTRY STV_DEFAULT"
gaussian_kernel:
.text.gaussian_kernel:
        /* <DEDUP_REMOVED lines=27> */
.L_x_56:
[----:B------:R-:W0:Y:S01]  /*01b0*/  LDC R6, c[0x0][0x39c] ;  /* 0x0000e700ff067b82 */ /* 0x000e220000000800 */
[----:B------:R-:W-:Y:S01]  /*01c0*/  BSSY.RECONVERGENT B0, `(.L_x_53) ;  /* 0x000000b000007945 */ /* 0x000fe20003800200 */
[----:B0-----:R-:W-:-:S13]  /*01d0*/  ISETP.GE.AND P0, PT, R9, R6, PT ;  /* 0x000000060900720c */ /* 0x001fda0003f06270 */
[----:B-1----:R-:W-:Y:S05]  /*01e0*/  @P0 BRA `(.L_x_54) ;  /* 0x0000000000200947 */ /* 0x002fea0003800000 */
[----:B------:R-:W0:Y:S01]  /*01f0*/  LDC.64 R4, c[0x0][0x390] ;  /* 0x0000e400ff047b82 */ /* 0x000e220000000a00 */
[----:B------:R-:W-:-:S07]  /*0200*/  MOV R0, R9 ;  /* 0x0000000900007202 */ /* 0x000fce0000000f00 */
.L_x_55:
[----:B-1----:R-:W-:Y:S01]  /*0210*/  IMAD R3, R11, R6, R0 ;  /* 0x000000060b037224 */ /* 0x002fe200078e0200 */
[----:B------:R-:W-:-:S03]  /*0220*/  IADD3 R0, PT, PT, R10, R0, RZ ;  /* 0x000000000a007210 */ /* 0x000fc60007ffe0ff */
[----:B0-----:R-:W-:Y:S01]  /*0230*/  IMAD.WIDE R2, R3, 0x4, R4 ;  /* 0x0000000403027825 */ /* 0x001fe200078e0204 */
[----:B------:R-:W-:-:S04]  /*0240*/  ISETP.GE.AND P0, PT, R0, R6, PT ;  /* 0x000000060000720c */ /* 0x000fc80003f06270 */
[----:B------:R1:W-:Y:S09]  /*0250*/  STG.E desc[UR8][R2.64], R7 ;  /* 0x0000000702007986 */ /* 0x0003f2000c101908 */
[----:B------:R-:W-:Y:S05]  /*0260*/  @!P0 BRA `(.L_x_55) ;  /* 0xfffffffc00e88947 */ /* 0x000fea000383ffff */
.L_x_54:
[----:B------:R-:W-:Y:S05]  /*0270*/  BSYNC.RECONVERGENT B0 ;  /* 0x0000000000007941 */ /* 0x000fea0003800200 */
.L_x_53:
[----:B------:R-:W0:Y:S01]  /*0280*/  LDCU UR4, c[0x0][0x398] ;  /* 0x00007300ff0477ac */ /* 0x000e220008000800 */
[----:B------:R-:W-:-:S04]  /*0290*/  IADD3 R11, PT, PT, R8, R11, RZ ;  /* 0x0000000b080b7210 */ /* 0x000fc80007ffe0ff */
[----:B0-----:R-:W-:-:S13]  /*02a0*/  ISETP.GE.AND P0, PT, R11, UR4, PT ;  /* 0x000000040b007c0c */ /* 0x001fda000bf06270 */
[----:B------:R-:W-:Y:S05]  /*02b0*/  @!P0 BRA `(.L_x_56) ;  /* 0xfffffffc00bc8947 */ /* 0x000fea000383ffff */
[----:B------:R-:W-:Y:S05]  /*02c0*/  EXIT ;  /* 0x000000000000794d */ /* 0x000fea0003800000 */
.L_x_52:
[----:B------:R-:W0:Y:S01]  /*02d0*/  LDCU.64 UR6, c[0x0][0x380] ;  /* 0x00007000ff0677ac */ /* 0x000e220008000a00 */
[----:B------:R-:W-:Y:S02]  /*02e0*/  ULOP3.LUT UR4, UR4, 0x7, URZ, 0xc0, !UPT ;  /* 0x0000000704047892 */ /* 0x000fe4000f8ec0ff */
[----:B0-----:R-:W-:-:S04]  /*02f0*/  UIADD3 UR5, UP0, UPT, UR6, 0x10, URZ ;  /* 0x0000001006057890 */ /* 0x001fc8000ff1e0ff */
[----:B------:R-:W-:-:S12]  /*0300*/  UIADD3.X UR6, UPT, UPT, URZ, UR7, URZ, UP0, !UPT ;  /* 0x00000007ff067290 */ /* 0x000fd800087fe4ff */
.L_x_64:
[----:B0-----:R-:W0:Y:S01]  /*0310*/  LDCU UR7, c[0x0][0x39c] ;  /* 0x00007380ff0777ac */ /* 0x001e220008000800 */
[----:B------:R-:W-:Y:S01]  /*0320*/  BSSY.RECONVERGENT B0, `(.L_x_57) ;  /* 0x0000085000007945 */ /* 0x000fe20003800200 */
[----:B0-----:R-:W-:-:S13]  /*0330*/  ISETP.GE.AND P0, PT, R9, UR7, PT ;  /* 0x0000000709007c0c */ /* 0x001fda000bf06270 */
[----:B------:R-:W-:Y:S05]  /*0340*/  @P0 BRA `(.L_x_58) ;  /* 0x0000000800080947 */ /* 0x000fea0003800000 */
[----:B------:R-:W0:Y:S01]  /*0350*/  LDCU UR7, c[0x0][0x3a0] ;  /* 0x00007400ff0777ac */ /* 0x000e220008000800 */
[----:B------:R-:W-:Y:S01]  /*0360*/  MOV R7, R9 ;  /* 0x0000000900077202 */ /* 0x000fe20000000f00 */
[----:B0-----:R-:W-:-:S07]  /*0370*/  IMAD R6, R11, UR7, RZ ;  /* 0x000000070b067c24 */ /* 0x001fce000f8e02ff */
.L_x_63:
        /* <DEDUP_REMOVED lines=11> */
.L_x_60:
        /* <DEDUP_REMOVED lines=43> */
.L_x_59:
        /* <DEDUP_REMOVED lines=29> */
.L_x_62:
        /* <DEDUP_REMOVED lines=29> */
.L_x_61:
        /* <DEDUP_REMOVED lines=15> */
.L_x_58:
[----:B------:R-:W-:Y:S05]  /*0b70*/  BSYNC.RECONVERGENT B0 ;  /* 0x0000000000007941 */ /* 0x000fea0003800200 */
.L_x_57:
[----:B------:R-:W1:Y:S01]  /*0b80*/  LDCU UR7, c[0x0][0x398] ;  /* 0x00007300ff0777ac */ /* 0x000e620008000800 */
[----:B------:R-:W-:-:S04]  /*0b90*/  IADD3 R11, PT, PT, R8, R11, RZ ;  /* 0x0000000b080b7210 */ /* 0x000fc80007ffe0ff */
[----:B-1----:R-:W-:-:S13]  /*0ba0*/  ISETP.GE.AND P0, PT, R11, UR7, PT ;  /* 0x000000070b007c0c */ /* 0x002fda000bf06270 */
[----:B------:R-:W-:Y:S05]  /*0bb0*/  @!P0 BRA `(.L_x_64) ;  /* 0xfffffff400d48947 */ /* 0x000fea000383ffff */
[----:B------:R-:W-:Y:S05]  /*0bc0*/  EXIT ;  /* 0x000000000000794d */ /* 0x000fea0003800000 */
.L_x_65:
        /* <DEDUP_REMOVED lines=11> */
.L_x_72:


//--------------------- .nv.shared.reserved.0     --------------------------
	.section	.nv.shared.reserved.0,"aw",@nobits
	.weak		__nv_reservedSMEM_offset_0_alias
	.size		__nv_reservedSMEM_offset_0_alias, 0, 64
	.other		__nv_reservedSMEM_offset_0_alias,@"STO_CUDA_RESERVED_SHARED STV_DEFAULT"
__nv_reservedSMEM_offset_0_alias:
	.zero		0
	.zero		64


//--------------------- .nv.constant0.loo_error   --------------------------
	.section	.nv.constant0.loo_error,"a",@progbits
	.sectionflags	@""
	.align	4
.nv.constant0.loo_error:
	.zero		932


//--------------------- .nv.constant0.weights     --------------------------
	.section	.nv.constant0.weights,"a",@progbits
	.sectionflags	@""
	.align	4
.nv.constant0.weights:
	.zero		920


//--------------------- .nv.constant0.laplace_kernel --------------------------
	.section	.nv.constant0.laplace_kernel,"a",@progbits
	.sectionflags	@""
	.align	4
.nv.constant0.laplace_kernel:
	.zero		936


//--------------------- .nv.constant0.gaussian_kernel --------------------------
	.section	.nv.constant0.gaussian_kernel,"a",@progbits
	.sectionflags	@""
	.align	4
.nv.constant0.gaussian_kernel:
	.zero		936


//--------------------- SYMBOLS --------------------------

	.type		.nv.reservedSmem.offset0,@object
	.size		.nv.reservedSmem.offset0,0x4
